	.target	sm_100a

	.elftype	@"ET_EXEC"


//--------------------- .note.nv.tkinfo           --------------------------
	.section	.note.nv.tkinfo,"",@"SHT_NOTE"
	.sectionflags	@"SHF_NOTE_NV_TKINFO"
	.tkinfo
        /*0018*/ 	.word	0x00000081
        /*0030*/ 	.string	""
        /*0030*/ 	.string	"ptxas-blackwell"
        /*0030*/ 	.string	"Cuda compilation tools, release 12.9, V12.9.86"
        /*0030*/ 	.string	"Build cuda_12.9.r12.9/compiler.36037853_0"
        /*0030*/ 	.string	"-v  -suppress-debug-info  -lineinfo  -arch sm_100a "



//--------------------- .note.nv.cuver            --------------------------
	.section	.note.nv.cuver,"",@"SHT_NOTE"
	.sectionflags	@"SHF_NOTE_NV_CUVER"
        /*0018*/ 	.short	0x0001
        /*001a*/ 	.short	0x0064
        /*001c*/ 	.short	0x0001
        /*001e*/ 	.short	0x0000
        /*0020*/ 	.short	0x0001
        /*0022*/ 	.short	0x0000


//--------------------- .nv.info                  --------------------------
	.section	.nv.info,"",@"SHT_CUDA_INFO"
	.align	4


	//----- nvinfo : EIATTR_REGCOUNT
	.align		4
        /*0000*/ 	.byte	0x04, 0x2f
        /*0002*/ 	.short	(.L_4 - .L_3)
	.align		4
.L_3:
        /*0004*/ 	.word	index@(gluon_tcgen05)
        /*0008*/ 	.word	0x00000087


	//----- nvinfo : EIATTR_FRAME_SIZE
	.align		4
.L_4:
        /*000c*/ 	.byte	0x04, 0x11
        /*000e*/ 	.short	(.L_6 - .L_5)
	.align		4
.L_5:
        /*0010*/ 	.word	index@($__internal_2_$__cuda_sm10x_tcgen05_guardrail_trap_unallocated_columns_being_dealloced)
        /*0014*/ 	.word	0x00000000


	//----- nvinfo : EIATTR_FRAME_SIZE
	.align		4
.L_6:
        /*0018*/ 	.byte	0x04, 0x11
        /*001a*/ 	.short	(.L_8 - .L_7)
	.align		4
.L_7:
        /*001c*/ 	.word	index@($__internal_1_$__cuda_sm10x_tcgen05_guardrail_trap_phase_invalid_during_alloc)
        /*0020*/ 	.word	0x00000000


	//----- nvinfo : EIATTR_FRAME_SIZE
	.align		4
.L_8:
        /*0024*/ 	.byte	0x04, 0x11
        /*0026*/ 	.short	(.L_10 - .L_9)
	.align		4
.L_9:
        /*0028*/ 	.word	index@($__internal_0_$__cuda_sm10x_tcgen05_guardrail_trap_col_being_dealloced_not_returned_by_alloc)
        /*002c*/ 	.word	0x00000000


	//----- nvinfo : EIATTR_FRAME_SIZE
	.align		4
.L_10:
        /*0030*/ 	.byte	0x04, 0x11
        /*0032*/ 	.short	(.L_12 - .L_11)
	.align		4
.L_11:
        /*0034*/ 	.word	index@(gluon_tcgen05)
        /*0038*/ 	.word	0x00000000


	//----- nvinfo : EIATTR_MIN_STACK_SIZE
	.align		4
.L_12:
        /*003c*/ 	.byte	0x04, 0x12
        /*003e*/ 	.short	(.L_14 - .L_13)
	.align		4
.L_13:
        /*0040*/ 	.word	index@(gluon_tcgen05)
        /*0044*/ 	.word	0x00000000
.L_14:


//--------------------- .nv.info.gluon_tcgen05    --------------------------
	.section	.nv.info.gluon_tcgen05,"",@"SHT_CUDA_INFO"
	.sectionflags	@""
	.align	4


	//----- nvinfo : EIATTR_CUDA_API_VERSION
	.align		4
        /*0000*/ 	.byte	0x04, 0x37
        /*0002*/ 	.short	(.L_16 - .L_15)
.L_15:
        /*0004*/ 	.word	0x00000081


	//----- nvinfo : EIATTR_KPARAM_INFO
	.align		4
.L_16:
        /*0008*/ 	.byte	0x04, 0x17
        /*000a*/ 	.short	(.L_18 - .L_17)
.L_17:
        /*000c*/ 	.word	0x00000000
        /*0010*/ 	.short	0x000a
        /*0012*/ 	.short	0x0048
        /*0014*/ 	.byte	0x00, 0xf4, 0x21, 0x00


	//----- nvinfo : EIATTR_KPARAM_INFO
	.align		4
.L_18:
        /*0018*/ 	.byte	0x04, 0x17
        /*001a*/ 	.short	(.L_20 - .L_19)
.L_19:
        /*001c*/ 	.word	0x00000000
        /*0020*/ 	.short	0x0009
        /*0022*/ 	.short	0x0040
        /*0024*/ 	.byte	0x00, 0xf4, 0x21, 0x00


	//----- nvinfo : EIATTR_KPARAM_INFO
	.align		4
.L_20:
        /*0028*/ 	.byte	0x04, 0x17
        /*002a*/ 	.short	(.L_22 - .L_21)
.L_21:
        /*002c*/ 	.word	0x00000000
        /*0030*/ 	.short	0x0008
        /*0032*/ 	.short	0x0038
        /*0034*/ 	.byte	0x00, 0xf0, 0x21, 0x00


	//----- nvinfo : EIATTR_KPARAM_INFO
	.align		4
.L_22:
        /*0038*/ 	.byte	0x04, 0x17
        /*003a*/ 	.short	(.L_24 - .L_23)
.L_23:
        /*003c*/ 	.word	0x00000000
        /*0040*/ 	.short	0x0007
        /*0042*/ 	.short	0x0030
        /*0044*/ 	.byte	0x00, 0xf0, 0x21, 0x00


	//----- nvinfo : EIATTR_KPARAM_INFO
	.align		4
.L_24:
        /*0048*/ 	.byte	0x04, 0x17
        /*004a*/ 	.short	(.L_26 - .L_25)
.L_25:
        /*004c*/ 	.word	0x00000000
        /*0050*/ 	.short	0x0006
        /*0052*/ 	.short	0x0028
        /*0054*/ 	.byte	0x00, 0xf0, 0x21, 0x00


	//----- nvinfo : EIATTR_KPARAM_INFO
	.align		4
.L_26:
        /*0058*/ 	.byte	0x04, 0x17
        /*005a*/ 	.short	(.L_28 - .L_27)
.L_27:
        /*005c*/ 	.word	0x00000000
        /*0060*/ 	.short	0x0005
        /*0062*/ 	.short	0x0020
        /*0064*/ 	.byte	0x00, 0xf0, 0x11, 0x00


	//----- nvinfo : EIATTR_KPARAM_INFO
	.align		4
.L_28:
        /*0068*/ 	.byte	0x04, 0x17
        /*006a*/ 	.short	(.L_30 - .L_29)
.L_29:
        /*006c*/ 	.word	0x00000000
        /*0070*/ 	.short	0x0004
        /*0072*/ 	.short	0x001c
        /*0074*/ 	.byte	0x00, 0xf0, 0x11, 0x00


	//----- nvinfo : EIATTR_KPARAM_INFO
	.align		4
.L_30:
        /*0078*/ 	.byte	0x04, 0x17
        /*007a*/ 	.short	(.L_32 - .L_31)
.L_31:
        /*007c*/ 	.word	0x00000000
        /*0080*/ 	.short	0x0003
        /*0082*/ 	.short	0x0018
        /*0084*/ 	.byte	0x00, 0xf0, 0x11, 0x00


	//----- nvinfo : EIATTR_KPARAM_INFO
	.align		4
.L_32:
        /*0088*/ 	.byte	0x04, 0x17
        /*008a*/ 	.short	(.L_34 - .L_33)
.L_33:
        /*008c*/ 	.word	0x00000000
        /*0090*/ 	.short	0x0002
        /*0092*/ 	.short	0x0010
        /*0094*/ 	.byte	0x00, 0xf4, 0x21, 0x00


	//----- nvinfo : EIATTR_KPARAM_INFO
	.align		4
.L_34:
        /*0098*/ 	.byte	0x04, 0x17
        /*009a*/ 	.short	(.L_36 - .L_35)
.L_35:
        /*009c*/ 	.word	0x00000000
        /*00a0*/ 	.short	0x0001
        /*00a2*/ 	.short	0x0008
        /*00a4*/ 	.byte	0x00, 0xf4, 0x21, 0x00


	//----- nvinfo : EIATTR_KPARAM_INFO
	.align		4
.L_36:
        /*00a8*/ 	.byte	0x04, 0x17
        /*00aa*/ 	.short	(.L_38 - .L_37)
.L_37:
        /*00ac*/ 	.word	0x00000000
        /*00b0*/ 	.short	0x0000
        /*00b2*/ 	.short	0x0000
        /*00b4*/ 	.byte	0x00, 0xf4, 0x21, 0x00


	//----- nvinfo : EIATTR_AT_ENTRY_FRAGMENTS
	.align		4
.L_38:
        /*00b8*/ 	.byte	0x04, 0x4f
        /*00ba*/ 	.short	(.L_40 - .L_39)


	//   ....[0]....
.L_39:
        /*00bc*/ 	.word	0x00000004


	//----- nvinfo : EIATTR_RESERVED_SMEM_USED
	.align		4
.L_40:
        /*00c0*/ 	.byte	0x01, 0x41
	.zero		2


	//----- nvinfo : EIATTR_SPARSE_MMA_MASK
	.align		4
        /*00c4*/ 	.byte	0x03, 0x50
        /*00c6*/ 	.short	0x0000


	//----- nvinfo : EIATTR_TCGEN05_1CTA_USED
	.align		4
        /*00c8*/ 	.byte	0x01, 0x51
	.zero		2


	//----- nvinfo : EIATTR_MAXREG_COUNT
	.align		4
        /*00cc*/ 	.byte	0x03, 0x1b
        /*00ce*/ 	.short	0x00ff


	//----- nvinfo : EIATTR_NUM_BARRIERS
	.align		4
        /*00d0*/ 	.byte	0x02, 0x4c
        /*00d2*/ 	.byte	0x01
	.zero		1


	//----- nvinfo : EIATTR_INT_WARP_WIDE_INSTR_OFFSETS
	.align		4
        /*00d4*/ 	.byte	0x04, 0x31
        /*00d6*/ 	.short	(.L_42 - .L_41)


	//   ....[0]....
.L_41:
        /*00d8*/ 	.word	0x00001770


	//   ....[1]....
        /*00dc*/ 	.word	0x00001790


	//   ....[2]....
        /*00e0*/ 	.word	0x00001820


	//   ....[3]....
        /*00e4*/ 	.word	0x000019d0


	//   ....[4]....
        /*00e8*/ 	.word	0x000019e0


	//   ....[5]....
        /*00ec*/ 	.word	0x000019f0


	//   ....[6]....
        /*00f0*/ 	.word	0x00001a00


	//   ....[7]....
        /*00f4*/ 	.word	0x00001d20


	//   ....[8]....
        /*00f8*/ 	.word	0x00001d30


	//   ....[9]....
        /*00fc*/ 	.word	0x00001ea0


	//   ....[10]....
        /*0100*/ 	.word	0x00001ef0


	//   ....[11]....
        /*0104*/ 	.word	0x00001f00


	//   ....[12]....
        /*0108*/ 	.word	0x00001f30


	//   ....[13]....
        /*010c*/ 	.word	0x00002220


	//   ....[14]....
        /*0110*/ 	.word	0x00002230


	//   ....[15]....
        /*0114*/ 	.word	0x000024e0


	//   ....[16]....
        /*0118*/ 	.word	0x000024f0


	//   ....[17]....
        /*011c*/ 	.word	0x00002c60


	//   ....[18]....
        /*0120*/ 	.word	0x00002cb0


	//----- nvinfo : EIATTR_COOP_GROUP_MASK_REGIDS
	.align		4
.L_42:
        /*0124*/ 	.byte	0x04, 0x29
        /*0126*/ 	.short	(.L_44 - .L_43)


	//   ....[0]....
.L_43:
        /*0128*/ 	.word	0xffffffff


	//   ....[1]....
        /*012c*/ 	.word	0xffffffff


	//   ....[2]....
        /*0130*/ 	.word	0xffffffff


	//   ....[3]....
        /*0134*/ 	.word	0xffffffff


	//   ....[4]....
        /*0138*/ 	.word	0xffffffff


	//   ....[5]....
        /*013c*/ 	.word	0xffffffff


	//   ....[6]....
        /*0140*/ 	.word	0xffffffff


	//   ....[7]....
        /*0144*/ 	.word	0xffffffff


	//   ....[8]....
        /*0148*/ 	.word	0xffffffff


	//   ....[9]....
        /*014c*/ 	.word	0xffffffff


	//----- nvinfo : EIATTR_COOP_GROUP_INSTR_OFFSETS
	.align		4
.L_44:
        /*0150*/ 	.byte	0x04, 0x28
        /*0152*/ 	.short	(.L_46 - .L_45)


	//   ....[0]....
.L_45:
        /*0154*/ 	.word	0x00000050


	//   ....[1]....
        /*0158*/ 	.word	0x00000310


	//   ....[2]....
        /*015c*/ 	.word	0x00000500


	//   ....[3]....
        /*0160*/ 	.word	0x000009a0


	//   ....[4]....
        /*0164*/ 	.word	0x00000ae0


	//   ....[5]....
        /*0168*/ 	.word	0x00000fe0


	//   ....[6]....
        /*016c*/ 	.word	0x00001120


	//   ....[7]....
        /*0170*/ 	.word	0x00001610


	//   ....[8]....
        /*0174*/ 	.word	0x00002af0


	//   ....[9]....
        /*0178*/ 	.word	0x00002d60


	//----- nvinfo : EIATTR_VRC_CTA_INIT_COUNT
	.align		4
.L_46:
        /*017c*/ 	.byte	0x02, 0x4a
        /*017e*/ 	.byte	0x80
	.zero		1


	//----- nvinfo : EIATTR_MBARRIER_INSTR_OFFSETS
	.align		4
        /*0180*/ 	.byte	0x04, 0x39
        /*0182*/ 	.short	(.L_48 - .L_47)


	//   ....[0]....
.L_47:
        /*0184*/ 	.word	0x00001840
        /*0188*/ 	.word	0x000000ff
        /*018c*/ 	.word	0x00010000
        /*0190*/ 	.short	0x0100
        /*0192*/ 	.byte	0x08
	.zero		1


	//   ....[1]....
        /*0194*/ 	.word	0x00001850
        /*0198*/ 	.word	0x000000ff
        /*019c*/ 	.word	0x00010010
        /*01a0*/ 	.short	0x0100
        /*01a2*/ 	.byte	0x08
	.zero		1


	//   ....[2]....
        /*01a4*/ 	.word	0x00001900
        /*01a8*/ 	.word	0x000000ff
        /*01ac*/ 	.word	0x00010008
        /*01b0*/ 	.short	0x0100
        /*01b2*/ 	.byte	0x08
	.zero		1


	//   ....[3]....
        /*01b4*/ 	.word	0x00001910
        /*01b8*/ 	.word	0x000000ff
        /*01bc*/ 	.word	0x00010018
        /*01c0*/ 	.short	0x0100
        /*01c2*/ 	.byte	0x08
	.zero		1


	//   ....[4]....
        /*01c4*/ 	.word	0x00001ae0
        /*01c8*/ 	.word	0x000000ff
        /*01cc*/ 	.word	0x00010000
        /*01d0*/ 	.short	0x010a
        /*01d2*/ 	.byte	0x08
	.zero		1


	//   ....[5]....
        /*01d4*/ 	.word	0x00001d80
        /*01d8*/ 	.word	0x000000ff
        /*01dc*/ 	.word	0x00010010
        /*01e0*/ 	.short	0x010a
        /*01e2*/ 	.byte	0x08
	.zero		1


	//   ....[6]....
        /*01e4*/ 	.word	0x00001fa0
        /*01e8*/ 	.word	0x000000ff
        /*01ec*/ 	.word	0x00010000
        /*01f0*/ 	.short	0x010a
        /*01f2*/ 	.byte	0x1c
	.zero		1


	//   ....[7]....
        /*01f4*/ 	.word	0x00002270
        /*01f8*/ 	.word	0x000000ff
        /*01fc*/ 	.word	0x00010010
        /*0200*/ 	.short	0x010a
        /*0202*/ 	.byte	0x1c
	.zero		1


	//   ....[8]....
        /*0204*/ 	.word	0x00002340
        /*0208*/ 	.word	0x000000ff
        /*020c*/ 	.word	0x00010000
        /*0210*/ 	.short	0x0108
        /*0212*/ 	.byte	0x08
	.zero		1


	//   ....[9]....
        /*0214*/ 	.word	0x00002350
        /*0218*/ 	.word	0x000000ff
        /*021c*/ 	.word	0x00010010
        /*0220*/ 	.short	0x0108
        /*0222*/ 	.byte	0x08
	.zero		1


	//   ....[10]....
        /*0224*/ 	.word	0x000023a0
        /*0228*/ 	.word	0x000000ff
        /*022c*/ 	.word	0x00010008
        /*0230*/ 	.short	0x0108
        /*0232*/ 	.byte	0x08
	.zero		1


	//   ....[11]....
        /*0234*/ 	.word	0x000023b0
        /*0238*/ 	.word	0x000000ff
        /*023c*/ 	.word	0x00010018
        /*0240*/ 	.short	0x0108
        /*0242*/ 	.byte	0x08
	.zero		1


	//   ....[12]....
        /*0244*/ 	.word	0x00002d80
        /*0248*/ 	.word	0x000000ff
        /*024c*/ 	.word	0x00010000
        /*0250*/ 	.short	0x010a
        /*0252*/ 	.byte	0x08
	.zero		1


	//   ....[13]....
        /*0254*/ 	.word	0x00002db0
        /*0258*/ 	.word	0x000000ff
        /*025c*/ 	.word	0x00010010
        /*0260*/ 	.short	0x010a
        /*0262*/ 	.byte	0x08
	.zero		1


	//   ....[14]....
        /*0264*/ 	.word	0x00002de0
        /*0268*/ 	.word	0x000000ff
        /*026c*/ 	.word	0x00010000
        /*0270*/ 	.short	0x010a
        /*0272*/ 	.byte	0x1c
	.zero		1


	//   ....[15]....
        /*0274*/ 	.word	0x00002e10
        /*0278*/ 	.word	0x000000ff
        /*027c*/ 	.word	0x00010010
        /*0280*/ 	.short	0x010a
        /*0282*/ 	.byte	0x1c
	.zero		1


	//----- nvinfo : EIATTR_NUM_MBARRIERS
	.align		4
.L_48:
        /*0284*/ 	.byte	0x03, 0x38
        /*0286*/ 	.short	0x0004


	//----- nvinfo : EIATTR_EXIT_INSTR_OFFSETS
	.align		4
        /*0288*/ 	.byte	0x04, 0x1c
        /*028a*/ 	.short	(.L_50 - .L_49)


	//   ....[0]....
.L_49:
        /*028c*/ 	.word	0x00002d70


	//----- nvinfo : EIATTR_REQNTID
	.align		4
.L_50:
        /*0290*/ 	.byte	0x04, 0x10
        /*0292*/ 	.short	(.L_52 - .L_51)
.L_51:
        /*0294*/ 	.word	0x00000080
        /*0298*/ 	.word	0x00000001
        /*029c*/ 	.word	0x00000001


	//----- nvinfo : EIATTR_CRS_STACK_SIZE
	.align		4
.L_52:
        /*02a0*/ 	.byte	0x04, 0x1e
        /*02a2*/ 	.short	(.L_54 - .L_53)
.L_53:
        /*02a4*/ 	.word	0x00000000


	//----- nvinfo : EIATTR_CBANK_PARAM_SIZE
	.align		4
.L_54:
        /*02a8*/ 	.byte	0x03, 0x19
        /*02aa*/ 	.short	0x0050


	//----- nvinfo : EIATTR_PARAM_CBANK
	.align		4
        /*02ac*/ 	.byte	0x04, 0x0a
        /*02ae*/ 	.short	(.L_56 - .L_55)
	.align		4
.L_55:
        /*02b0*/ 	.word	index@(.nv.constant0.gluon_tcgen05)
        /*02b4*/ 	.short	0x0380
        /*02b6*/ 	.short	0x0050


	//----- nvinfo : EIATTR_SW_WAR
	.align		4
.L_56:
        /*02b8*/ 	.byte	0x04, 0x36
        /*02ba*/ 	.short	(.L_58 - .L_57)
.L_57:
        /*02bc*/ 	.word	0x00000008
.L_58:


//--------------------- .nv.compat                --------------------------
	.section	.nv.compat,"",@"SHT_CUDA_COMPAT_INFO"
	.align	4
        /*0000*/ 	.byte	0x02, 0x02, 0x02, 0x00, 0x02, 0x05, 0x05, 0x00, 0x02, 0x03, 0x03, 0x00, 0x02, 0x06, 0x01, 0x00


//--------------------- .nv.callgraph             --------------------------
	.section	.nv.callgraph,"",@"SHT_CUDA_CALLGRAPH"
	.align	4
	.sectionentsize	8
	.align		4
        /*0000*/ 	.word	0x00000000
	.align		4
        /*0004*/ 	.word	0xffffffff
	.align		4
        /*0008*/ 	.word	0x00000000
	.align		4
        /*000c*/ 	.word	0xfffffffe
	.align		4
        /*0010*/ 	.word	0x00000000
	.align		4
        /*0014*/ 	.word	0xfffffffd
	.align		4
        /*0018*/ 	.word	0x00000000
	.align		4
        /*001c*/ 	.word	0xfffffffc


//--------------------- .text.gluon_tcgen05       --------------------------
	.section	.text.gluon_tcgen05,"ax",@progbits
	.align	128
        .global         gluon_tcgen05
        .type           gluon_tcgen05,@function
        .size           gluon_tcgen05,(.L_x_77 - gluon_tcgen05)
        .other          gluon_tcgen05,@"STO_CUDA_ENTRY STV_DEFAULT"
gluon_tcgen05:
.text.gluon_tcgen05:
[----:B------:R-:W1:Y:S01]  /*0000*/  LDC R1, c[0x0][0x37c] ;  /* 0x0000df00ff017b82 */ /* 0x000e620000000800 */
[----:B------:R-:W2:Y:S02]  /*0010*/  S2R R0, SR_TID.X ;  /* 0x0000000000007919 */ /* 0x000ea40000002100 */
[----:B--2---:R-:W-:-:S13]  /*0020*/  ISETP.GE.U32.AND P2, PT, R0, 0x20, PT ;  /* 0x000000200000780c */ /* 0x004fda0003f46070 */
[----:B------:R-:W-:Y:S05]  /*0030*/  @P2 BRA `(.L_x_0) ;  /* 0x0000000000b82947 */ /* 0x000fea0003800000 */
[----:B------:R-:W2:Y:S01]  /*0040*/  S2UR UR6, SR_CgaCtaId ;  /* 0x00000000000679c3 */ /* 0x000ea20000008800 */
[----:B------:R-:W-:Y:S01]  /*0050*/  NOP ;  /* 0x0000000000007918 */ /* 0x000fe20000000000 */
[----:B------:R-:W-:Y:S02]  /*0060*/  UMOV UR4, 0x40 ;  /* 0x0000004000047882 */ /* 0x000fe40000000000 */
[----:B--2---:R-:W-:-:S09]  /*0070*/  ULEA UR4, UR6, UR4, 0x18 ;  /* 0x0000000406047291 */ /* 0x004fd2000f8ec0ff */
[----:B------:R-:W2:Y:S01]  /*0080*/  LDS.U8 R2, [UR4] ;  /* 0x00000004ff027984 */ /* 0x000ea20008000000 */
[----:B------:R-:W-:Y:S02]  /*0090*/  UMOV UR4, 0x400 ;  /* 0x0000040000047882 */ /* 0x000fe40000000000 */
[----:B------:R-:W-:Y:S01]  /*00a0*/  ULEA UR4, UR6, UR4, 0x18 ;  /* 0x0000000406047291 */ /* 0x000fe2000f8ec0ff */
[----:B--2---:R-:W-:-:S13]  /*00b0*/  ISETP.NE.AND P0, PT, R2, RZ, PT ;  /* 0x000000ff0200720c */ /* 0x004fda0003f05270 */
[----:B------:R-:W-:Y:S05]  /*00c0*/  @P0 BRA `(.L_x_1) ;  /* 0x00000000007c0947 */ /* 0x000fea0003800000 */
[----:B------:R-:W-:-:S13]  /*00d0*/  ELECT P0, URZ, PT ;  /* 0x0000000000ff782f */ /* 0x000fda0003800000 */
[----:B------:R-:W-:Y:S05]  /*00e0*/  @!P0 BRA `(.L_x_2) ;  /* 0x0000000000848947 */ /* 0x000fea0003800000 */
[----:B------:R-:W-:Y:S01]  /*00f0*/  UMOV UR5, 0x4 ;  /* 0x0000000400057882 */ /* 0x000fe20000000000 */
[----:B------:R-:W-:Y:S02]  /*0100*/  IMAD.MOV.U32 R5, RZ, RZ, 0x1 ;  /* 0x00000001ff057424 */ /* 0x000fe400078e00ff */
[----:B------:R-:W-:Y:S02]  /*0110*/  IMAD.MOV.U32 R3, RZ, RZ, 0xf ;  /* 0x0000000fff037424 */ /* 0x000fe400078e00ff */
[----:B------:R-:W-:Y:S04]  /*0120*/  DEPBAR.LE SB2, 0x36 ;  /* 0x0000ad800000791a */ /* 0x000fe80000000000 */
[----:B------:R-:W2:Y:S02]  /*0130*/  UTCATOMSWS.FIND_AND_SET.ALIGN UP0, UR5, UR5 ;  /* 0x00000005000575e3 */ /* 0x000ea40008000800 */
[----:B--2---:R-:W-:-:S04]  /*0140*/  PLOP3.LUT P0, PT, PT, PT, UP0, 0x80, 0x8 ;  /* 0x000000000008781c */ /* 0x004fc80003f0f008 */
[----:B------:R-:W-:-:S04]  /*0150*/  SEL R2, RZ, 0xffffffff, !P0 ;  /* 0xffffffffff027807 */ /* 0x000fc80004000000 */
[----:B------:R-:W-:Y:S01]  /*0160*/  ISETP.NE.AND P0, PT, R2, RZ, PT ;  /* 0x000000ff0200720c */ /* 0x000fe20003f05270 */
[----:B------:R-:W-:-:S12]  /*0170*/  IMAD.U32 R2, RZ, RZ, UR5 ;  /* 0x00000005ff027e24 */ /* 0x000fd8000f8e00ff */
[----:B------:R-:W-:Y:S05]  /*0180*/  @P0 BRA `(.L_x_3) ;  /* 0x0000000000240947 */ /* 0x000fea0003800000 */
.L_x_4:
[----:B------:R-:W-:Y:S05]  /*0190*/  NANOSLEEP 0x64 ;  /* 0x000000640000795d */ /* 0x000fea0003800000 */
[----:B------:R-:W-:-:S05]  /*01a0*/  UMOV UR5, 0x4 ;  /* 0x0000000400057882 */ /* 0x000fca0000000000 */
[----:B------:R-:W-:Y:S04]  /*01b0*/  DEPBAR.LE SB2, 0x36 ;  /* 0x0000ad800000791a */ /* 0x000fe80000000000 */
[----:B------:R-:W2:Y:S02]  /*01c0*/  UTCATOMSWS.FIND_AND_SET.ALIGN UP0, UR5, UR5 ;  /* 0x00000005000575e3 */ /* 0x000ea40008000800 */
[----:B--2---:R-:W-:-:S04]  /*01d0*/  PLOP3.LUT P0, PT, PT, PT, UP0, 0x80, 0x8 ;  /* 0x000000000008781c */ /* 0x004fc80003f0f008 */
[----:B------:R-:W-:-:S04]  /*01e0*/  SEL R2, RZ, 0xffffffff, !P0 ;  /* 0xffffffffff027807 */ /* 0x000fc80004000000 */
[----:B------:R-:W-:Y:S01]  /*01f0*/  ISETP.NE.AND P0, PT, R2, RZ, PT ;  /* 0x000000ff0200720c */ /* 0x000fe20003f05270 */
[----:B------:R-:W-:-:S12]  /*0200*/  IMAD.U32 R2, RZ, RZ, UR5 ;  /* 0x00000005ff027e24 */ /* 0x000fd8000f8e00ff */
[----:B------:R-:W-:Y:S05]  /*0210*/  @!P0 BRA `(.L_x_4) ;  /* 0xfffffffc00dc8947 */ /* 0x000fea000383ffff */
.L_x_3:
[C---:B------:R-:W-:Y:S01]  /*0220*/  VIADD R4, R2.reuse, 0x10 ;  /* 0x0000001002047836 */ /* 0x040fe20000000000 */
[----:B------:R-:W-:Y:S01]  /*0230*/  UMOV UR5, 0x50 ;  /* 0x0000005000057882 */ /* 0x000fe20000000000 */
[----:B------:R-:W-:Y:S01]  /*0240*/  SHF.L.U32 R3, R3, R2, RZ ;  /* 0x0000000203037219 */ /* 0x000fe200000006ff */
[----:B------:R-:W-:Y:S01]  /*0250*/  ULEA UR5, UR6, UR5, 0x18 ;  /* 0x0000000506057291 */ /* 0x000fe2000f8ec0ff */
[----:B------:R-:W-:Y:S01]  /*0260*/  IMAD.SHL.U32 R2, R2, 0x20, RZ ;  /* 0x0000002002027824 */ /* 0x000fe200078e00ff */
[----:B------:R-:W-:-:S04]  /*0270*/  SHF.L.U32 R4, R5, R4, RZ ;  /* 0x0000000405047219 */ /* 0x000fc800000006ff */
[----:B------:R-:W-:-:S05]  /*0280*/  LOP3.LUT R3, R4, R3, RZ, 0xfc, !PT ;  /* 0x0000000304037212 */ /* 0x000fca00078efcff */
[----:B------:R2:W-:Y:S04]  /*0290*/  ATOMS.OR RZ, [UR5], R3 ;  /* 0x00000003ffff798c */ /* 0x0005e8000b000005 */
[----:B------:R2:W-:Y:S01]  /*02a0*/  STS [UR4], R2 ;  /* 0x00000002ff007988 */ /* 0x0005e20008000804 */
[----:B------:R-:W-:Y:S05]  /*02b0*/  BRA `(.L_x_2) ;  /* 0x0000000000107947 */ /* 0x000fea0003800000 */
.L_x_1:
[----:B------:R-:W-:Y:S01]  /*02c0*/  IMAD.MOV.U32 R3, RZ, RZ, -0x1 ;  /* 0xffffffffff037424 */ /* 0x000fe200078e00ff */
[----:B------:R-:W-:-:S04]  /*02d0*/  MOV R2, 0x300 ;  /* 0x0000030000027802 */ /* 0x000fc80000000f00 */
[----:B------:R2:W-:Y:S03]  /*02e0*/  STS [UR4], R3 ;  /* 0x00000003ff007988 */ /* 0x0005e60008000804 */
[----:B-12---:R-:W-:Y:S05]  /*02f0*/  CALL.REL.NOINC `($__internal_1_$__cuda_sm10x_tcgen05_guardrail_trap_phase_invalid_during_alloc) ;  /* 0x0000002800dc7944 */ /* 0x006fea0003c00000 */
.L_x_2:
[----:B------:R-:W-:Y:S05]  /*0300*/  WARPSYNC.ALL ;  /* 0x0000000000007948 */ /* 0x000fea0003800000 */
[----:B------:R-:W-:Y:S01]  /*0310*/  NOP ;  /* 0x0000000000007918 */ /* 0x000fe20000000000 */
.L_x_0:
[----:B------:R-:W3:Y:S08]  /*0320*/  S2UR UR4, SR_CgaCtaId ;  /* 0x00000000000479c3 */ /* 0x000ef00000008800 */
[----:B------:R-:W-:Y:S01]  /*0330*/  BAR.SYNC.DEFER_BLOCKING 0x0 ;  /* 0x0000000000007b1d */ /* 0x000fe20000010000 */
[----:B------:R-:W-:-:S05]  /*0340*/  LOP3.LUT R132, R0, 0x7f, RZ, 0xc0, !PT ;  /* 0x0000007f00847812 */ /* 0x000fca00078ec0ff */
[----:B------:R-:W-:Y:S02]  /*0350*/  UMOV UR8, 0x400 ;  /* 0x0000040000087882 */ /* 0x000fe40000000000 */
[----:B------:R-:W4:Y:S08]  /*0360*/  LDC R4, c[0x0][0x398] ;  /* 0x0000e600ff047b82 */ /* 0x000f300000000800 */
[----:B------:R-:W5:Y:S01]  /*0370*/  LDC R12, c[0x0][0x3a0] ;  /* 0x0000e800ff0c7b82 */ /* 0x000f620000000800 */
[----:B---3--:R-:W-:-:S07]  /*0380*/  ULEA UR8, UR4, UR8, 0x18 ;  /* 0x0000000804087291 */ /* 0x008fce000f8ec0ff */
[----:B------:R-:W3:Y:S02]  /*0390*/  S2UR UR19, SR_CTAID.Y ;  /* 0x00000000001379c3 */ /* 0x000ee40000002600 */
[----:B--2---:R-:W2:Y:S06]  /*03a0*/  LDS R3, [UR8] ;  /* 0x00000008ff037984 */ /* 0x004eac0008000800 */
[----:B------:R-:W-:Y:S06]  /*03b0*/  BAR.SYNC.DEFER_BLOCKING 0x0 ;  /* 0x0000000000007b1d */ /* 0x000fec0000010000 */
[----:B------:R-:W-:Y:S05]  /*03c0*/  @P2 BRA `(.L_x_5) ;  /* 0x0000000000182947 */ /* 0x000fea0003800000 */
[----:B------:R-:W-:Y:S01]  /*03d0*/  ELECT P0, URZ, PT ;  /* 0x0000000000ff782f */ /* 0x000fe20003800000 */
[----:B------:R-:W-:Y:S01]  /*03e0*/  IMAD.MOV.U32 R2, RZ, RZ, 0x1 ;  /* 0x00000001ff027424 */ /* 0x000fe200078e00ff */
[----:B------:R-:W-:Y:S01]  /*03f0*/  UMOV UR5, 0x40 ;  /* 0x0000004000057882 */ /* 0x000fe20000000000 */
[----:B------:R-:W-:Y:S01]  /*0400*/  UVIRTCOUNT.DEALLOC.SMPOOL 0x80 ;  /* 0x000000800000784c */ /* 0x000fe20000000000 */
[----:B------:R-:W-:-:S09]  /*0410*/  ULEA UR5, UR4, UR5, 0x18 ;  /* 0x0000000504057291 */ /* 0x000fd2000f8ec0ff */
[----:B------:R5:W-:Y:S03]  /*0420*/  @P0 STS.U8 [UR5], R2 ;  /* 0x00000002ff000988 */ /* 0x000be60008000005 */
.L_x_5:
[----:B------:R-:W5:Y:S01]  /*0430*/  S2UR UR4, SR_CTAID.Z ;  /* 0x00000000000479c3 */ /* 0x000f620000002700 */
[----:B------:R-:W4:Y:S01]  /*0440*/  LDCU UR5, c[0x0][0x370] ;  /* 0x00006e00ff0577ac */ /* 0x000f220008000800 */
[----:B------:R-:W-:Y:S01]  /*0450*/  ISETP.GE.U32.AND P0, PT, R132, 0x20, PT ;  /* 0x000000208400780c */ /* 0x000fe20003f06070 */
[----:B----4-:R-:W-:Y:S01]  /*0460*/  VIADD R4, R4, 0xffffffff ;  /* 0xffffffff04047836 */ /* 0x010fe20000000000 */
[C---:B------:R-:W-:Y:S01]  /*0470*/  ISETP.NE.U32.AND P3, PT, R132.reuse, RZ, PT ;  /* 0x000000ff8400720c */ /* 0x040fe20003f65070 */
[----:B------:R-:W5:Y:S01]  /*0480*/  LDCU UR6, c[0x0][0x374] ;  /* 0x00006e80ff0677ac */ /* 0x000f620008000800 */
[----:B------:R-:W-:Y:S01]  /*0490*/  LEA R10, R132, UR8, 0x2 ;  /* 0x00000008840a7c11 */ /* 0x000fe2000f8e10ff */
[----:B-----5:R-:W-:Y:S01]  /*04a0*/  VIADD R11, R12, 0xffffffff ;  /* 0xffffffff0c0b7836 */ /* 0x020fe20000000000 */
[----:B------:R-:W4:Y:S01]  /*04b0*/  S2UR UR7, SR_CTAID.X ;  /* 0x00000000000779c3 */ /* 0x000f220000002500 */
[----:B------:R-:W5:Y:S01]  /*04c0*/  LDCU.64 UR20, c[0x0][0x3c0] ;  /* 0x00007800ff1477ac */ /* 0x000f620008000a00 */
[----:B--2---:R-:W-:Y:S01]  /*04d0*/  R2UR UR23, R3 ;  /* 0x00000000031772ca */ /* 0x004fe200000e0000 */
[----:B------:R-:W-:Y:S04]  /*04e0*/  BSSY.RECONVERGENT B0, `(.L_x_6) ;  /* 0x0000011000007945 */ /* 0x000fe80003800200 */
[----:B------:R2:W-:Y:S01]  /*04f0*/  @!P0 STS [R10], RZ ;  /* 0x000000ff0a008388 */ /* 0x0005e20000000800 */
[----:B------:R-:W-:-:S03]  /*0500*/  NOP ;  /* 0x0000000000007918 */ /* 0x000fc60000000000 */
[----:B------:R2:W-:Y:S01]  /*0510*/  @!P3 STS [UR8+0x24], R4 ;  /* 0x00002404ff00b988 */ /* 0x0005e20008000808 */
[----:B---3--:R-:W-:-:S03]  /*0520*/  UIMAD UR4, UR4, UR6, UR19 ;  /* 0x00000006040472a4 */ /* 0x008fc6000f8e0213 */
[----:B------:R2:W-:Y:S01]  /*0530*/  @!P3 STS [UR8+0x20], R11 ;  /* 0x0000200bff00b988 */ /* 0x0005e20008000808 */
[----:B----4-:R-:W-:-:S04]  /*0540*/  UIMAD UR4, UR4, UR5, UR7 ;  /* 0x00000005040472a4 */ /* 0x010fc8000f8e0207 */
[----:B------:R-:W-:-:S04]  /*0550*/  UIMAD UR4, UR4, 0x180, URZ ;  /* 0x00000180040478a4 */ /* 0x000fc8000f8e02ff */
[----:B-----5:R-:W-:-:S04]  /*0560*/  UIADD3 UR24, UP0, UPT, UR4, UR20, URZ ;  /* 0x0000001404187290 */ /* 0x020fc8000ff1e0ff */
[----:B------:R-:W-:Y:S01]  /*0570*/  ULEA.HI.X.SX32 UR25, UR4, UR21, 0x1, UP0 ;  /* 0x0000001504197291 */ /* 0x000fe200080f0eff */
[----:B--2---:R-:W-:Y:S11]  /*0580*/  @P3 BRA `(.L_x_7) ;  /* 0x0000000000183947 */ /* 0x004ff60003800000 */
[----:B------:R-:W2:Y:S01]  /*0590*/  LDS R2, [UR8+0x8] ;  /* 0x00000808ff027984 */ /* 0x000ea20008000800 */
[----:B------:R-:W3:Y:S01]  /*05a0*/  LDC.64 R6, c[0x0][0x380] ;  /* 0x0000e000ff067b82 */ /* 0x000ee20000000a00 */
[----:B------:R-:W-:Y:S02]  /*05b0*/  IMAD.MOV.U32 R3, RZ, RZ, 0x70 ;  /* 0x00000070ff037424 */ /* 0x000fe400078e00ff */
[----:B---3--:R3:W-:Y:S03]  /*05c0*/  STS.64 [UR8], R6 ;  /* 0x00000006ff007988 */ /* 0x0087e60008000a08 */
[----:B--2---:R-:W-:-:S05]  /*05d0*/  LOP3.LUT R2, R2, 0x10, R3, 0xd8, !PT ;  /* 0x0000001002027812 */ /* 0x004fca00078ed803 */
[----:B------:R3:W-:Y:S02]  /*05e0*/  STS [UR8+0x8], R2 ;  /* 0x00000802ff007988 */ /* 0x0007e40008000808 */
.L_x_7:
[----:B------:R-:W-:Y:S05]  /*05f0*/  BSYNC.RECONVERGENT B0 ;  /* 0x0000000000007941 */ /* 0x000fea0003800200 */
.L_x_6:
[----:B------:R-:W-:Y:S04]  /*0600*/  BSSY.RECONVERGENT B0, `(.L_x_8) ;  /* 0x000000a000007945 */ /* 0x000fe80003800200 */
[----:B------:R-:W-:Y:S05]  /*0610*/  @P3 BRA `(.L_x_9) ;  /* 0x0000000000203947 */ /* 0x000fea0003800000 */
[----:B---3--:R-:W2:Y:S01]  /*0620*/  LDS R2, [UR8+0x34] ;  /* 0x00003408ff027984 */ /* 0x008ea20008000800 */
[----:B------:R-:W-:Y:S02]  /*0630*/  IMAD.MOV.U32 R3, RZ, RZ, 0x3f000000 ;  /* 0x3f000000ff037424 */ /* 0x000fe400078e00ff */
[----:B------:R-:W-:Y:S01]  /*0640*/  @!P3 IMAD.MOV.U32 R5, RZ, RZ, 0x7f ;  /* 0x0000007fff05b424 */ /* 0x000fe200078e00ff */
[----:B------:R-:W3:Y:S02]  /*0650*/  @!P3 LDS R6, [UR8+0x38] ;  /* 0x00003808ff06b984 */ /* 0x000ee40008000800 */
[----:B--2---:R-:W-:Y:S02]  /*0660*/  LOP3.LUT R2, R2, 0xff000000, R3, 0xb8, !PT ;  /* 0xff00000002027812 */ /* 0x004fe400078eb803 */
[----:B---3--:R-:W-:-:S03]  /*0670*/  @!P3 LOP3.LUT R3, R6, 0xff, R5, 0xb8, !PT ;  /* 0x000000ff0603b812 */ /* 0x008fc600078eb805 */
[----:B------:R2:W-:Y:S04]  /*0680*/  STS [UR8+0x34], R2 ;  /* 0x00003402ff007988 */ /* 0x0005e80008000808 */
[----:B------:R2:W-:Y:S02]  /*0690*/  @!P3 STS [UR8+0x38], R3 ;  /* 0x00003803ff00b988 */ /* 0x0005e40008000808 */
.L_x_9:
[----:B------:R-:W-:Y:S05]  /*06a0*/  BSYNC.RECONVERGENT B0 ;  /* 0x0000000000007941 */ /* 0x000fea0003800200 */
.L_x_8:
[----:B------:R-:W-:Y:S04]  /*06b0*/  BSSY.RECONVERGENT B0, `(.L_x_10) ;  /* 0x000000e000007945 */ /* 0x000fe80003800200 */
[----:B------:R-:W-:Y:S05]  /*06c0*/  @P3 BRA `(.L_x_11) ;  /* 0x0000000000303947 */ /* 0x000fea0003800000 */
[----:B--2---:R-:W2:Y:S01]  /*06d0*/  LDS R3, [UR8+0x34] ;  /* 0x00003408ff037984 */ /* 0x004ea20008000800 */
[----:B------:R-:W4:Y:S03]  /*06e0*/  LDC.64 R8, c[0x0][0x3a8] ;  /* 0x0000ea00ff087b82 */ /* 0x000f260000000a00 */
[----:B---3--:R-:W3:Y:S01]  /*06f0*/  LDS R2, [UR8+0x1c] ;  /* 0x00001c08ff027984 */ /* 0x008ee20008000800 */
[C---:B----4-:R-:W-:Y:S01]  /*0700*/  SHF.L.U64.HI R6, R8.reuse, 0x1, R9 ;  /* 0x0000000108067819 */ /* 0x050fe20000010209 */
[----:B------:R-:W-:-:S03]  /*0710*/  IMAD.SHL.U32 R5, R8, 0x2, RZ ;  /* 0x0000000208057824 */ /* 0x000fc600078e00ff */
[--C-:B------:R-:W-:Y:S02]  /*0720*/  SHF.R.U32.HI R7, RZ, 0x4, R6.reuse ;  /* 0x00000004ff077819 */ /* 0x100fe40000011606 */
[----:B------:R-:W-:-:S05]  /*0730*/  SHF.R.U64 R5, R5, 0x4, R6 ;  /* 0x0000000405057819 */ /* 0x000fca0000001206 */
[----:B------:R4:W-:Y:S01]  /*0740*/  STS [UR8+0xc], R5 ;  /* 0x00000c05ff007988 */ /* 0x0009e20008000808 */
[----:B--2---:R-:W-:Y:S02]  /*0750*/  LOP3.LUT R3, R3, 0x7, RZ, 0xb8, !PT ;  /* 0x0000000703037812 */ /* 0x004fe400078eb8ff */
[----:B---3--:R-:W-:-:S03]  /*0760*/  LOP3.LUT R2, R2, 0xf, R7, 0xb8, !PT ;  /* 0x0000000f02027812 */ /* 0x008fc600078eb807 */
[----:B------:R4:W-:Y:S04]  /*0770*/  STS [UR8+0x34], R3 ;  /* 0x00003403ff007988 */ /* 0x0009e80008000808 */
[----:B------:R4:W-:Y:S02]  /*0780*/  STS [UR8+0x1c], R2 ;  /* 0x00001c02ff007988 */ /* 0x0009e40008000808 */
.L_x_11:
[----:B------:R-:W-:Y:S05]  /*0790*/  BSYNC.RECONVERGENT B0 ;  /* 0x0000000000007941 */ /* 0x000fea0003800200 */
.L_x_10:
[----:B------:R-:W-:Y:S04]  /*07a0*/  BSSY.RECONVERGENT B1, `(.L_x_12) ;  /* 0x000001a000017945 */ /* 0x000fe80003800200 */
[----:B------:R-:W-:Y:S04]  /*07b0*/  BSSY.RELIABLE B0, `(.L_x_13) ;  /* 0x0000015000007945 */ /* 0x000fe80003800100 */
[----:B------:R-:W-:Y:S05]  /*07c0*/  @P3 BRA `(.L_x_14) ;  /* 0x0000000000203947 */ /* 0x000fea0003800000 */
[----:B--234-:R-:W2:Y:S02]  /*07d0*/  LDS R2, [UR8+0x34] ;  /* 0x00003408ff027984 */ /* 0x01cea40008000800 */
[----:B--2---:R-:W-:-:S05]  /*07e0*/  LOP3.LUT R2, R2, 0x38, RZ, 0xb8, !PT ;  /* 0x0000003802027812 */ /* 0x004fca00078eb8ff */
[----:B------:R2:W-:Y:S01]  /*07f0*/  STS [UR8+0x34], R2 ;  /* 0x00003402ff007988 */ /* 0x0005e20008000808 */
[----:B------:R-:W-:Y:S05]  /*0800*/  @P3 BRA `(.L_x_15) ;  /* 0x0000000000203947 */ /* 0x000fea0003800000 */
[----:B--2---:R-:W2:Y:S01]  /*0810*/  LDS R2, [UR8+0x8] ;  /* 0x00000808ff027984 */ /* 0x004ea20008000800 */
[----:B------:R-:W-:-:S05]  /*0820*/  IMAD.MOV.U32 R3, RZ, RZ, 0x780 ;  /* 0x00000780ff037424 */ /* 0x000fca00078e00ff */
[----:B--2---:R-:W-:-:S05]  /*0830*/  LOP3.LUT R2, R2, 0x300, R3, 0xd8, !PT ;  /* 0x0000030002027812 */ /* 0x004fca00078ed803 */
[----:B------:R5:W-:Y:S02]  /*0840*/  STS [UR8+0x8], R2 ;  /* 0x00000802ff007988 */ /* 0x000be40008000808 */
.L_x_14:
[----:B------:R-:W-:Y:S05]  /*0850*/  @P3 BRA `(.L_x_16) ;  /* 0x0000000000283947 */ /* 0x000fea0003800000 */
[----:B--2345:R-:W2:Y:S02]  /*0860*/  LDS R2, [UR8+0x8] ;  /* 0x00000808ff027984 */ /* 0x03cea40008000800 */
[----:B--2---:R-:W-:-:S05]  /*0870*/  LOP3.LUT R2, R2, 0x1800, RZ, 0xb8, !PT ;  /* 0x0000180002027812 */ /* 0x004fca00078eb8ff */
[----:B------:R3:W-:Y:S02]  /*0880*/  STS [UR8+0x8], R2 ;  /* 0x00000802ff007988 */ /* 0x0007e40008000808 */
.L_x_15:
[----:B------:R-:W-:Y:S05]  /*0890*/  @P3 BREAK.RELIABLE B0 ;  /* 0x0000000000003942 */ /* 0x000fea0003800100 */
[----:B------:R-:W-:Y:S05]  /*08a0*/  @P3 BRA `(.L_x_17) ;  /* 0x0000000000243947 */ /* 0x000fea0003800000 */
[----:B------:R-:W4:Y:S01]  /*08b0*/  LDS R3, [UR8+0x8] ;  /* 0x00000808ff037984 */ /* 0x000f220008000800 */
[----:B--23--:R-:W-:-:S05]  /*08c0*/  IMAD.MOV.U32 R2, RZ, RZ, 0x6000 ;  /* 0x00006000ff027424 */ /* 0x00cfca00078e00ff */
[----:B----4-:R-:W-:-:S04]  /*08d0*/  LOP3.LUT R2, R3, 0x6000, R2, 0xd8, !PT ;  /* 0x0000600003027812 */ /* 0x010fc800078ed802 */
[----:B------:R-:W-:-:S05]  /*08e0*/  LOP3.LUT R2, R2, 0x400000, RZ, 0xb8, !PT ;  /* 0x0040000002027812 */ /* 0x000fca00078eb8ff */
[----:B------:R2:W-:Y:S02]  /*08f0*/  STS [UR8+0x8], R2 ;  /* 0x00000802ff007988 */ /* 0x0005e40008000808 */
.L_x_16:
[----:B------:R-:W-:Y:S05]  /*0900*/  BSYNC.RELIABLE B0 ;  /* 0x0000000000007941 */ /* 0x000fea0003800100 */
.L_x_13:
[----:B--2345:R-:W2:Y:S02]  /*0910*/  @!P3 LDS R2, [UR8+0x8] ;  /* 0x00000808ff02b984 */ /* 0x03cea40008000800 */
[----:B--2---:R-:W-:-:S05]  /*0920*/  @!P3 LOP3.LUT R2, R2, 0x8000, RZ, 0xb8, !PT ;  /* 0x000080000202b812 */ /* 0x004fca00078eb8ff */
[----:B------:R4:W-:Y:S02]  /*0930*/  @!P3 STS [UR8+0x8], R2 ;  /* 0x00000802ff00b988 */ /* 0x0009e40008000808 */
.L_x_17:
[----:B------:R-:W-:Y:S05]  /*0940*/  BSYNC.RECONVERGENT B1 ;  /* 0x0000000000017941 */ /* 0x000fea0003800200 */
.L_x_12:
[----:B------:R-:W-:Y:S05]  /*0950*/  WARPSYNC.ALL ;  /* 0x0000000000007948 */ /* 0x000fea0003800000 */
[----:B------:R-:W-:Y:S01]  /*0960*/  NOP ;  /* 0x0000000000007918 */ /* 0x000fe20000000000 */
[----:B------:R-:W-:Y:S05]  /*0970*/  @P0 BRA `(.L_x_18) ;  /* 0x0000000000300947 */ /* 0x000fea0003800000 */
[----:B--234-:R-:W2:Y:S01]  /*0980*/  S2R R2, SR_LANEID ;  /* 0x0000000000027919 */ /* 0x01cea20000000000 */
[----:B------:R-:W-:Y:S05]  /*0990*/  WARPSYNC.ALL ;  /* 0x0000000000007948 */ /* 0x000fea0003800000 */
[----:B------:R-:W-:Y:S01]  /*09a0*/  NOP ;  /* 0x0000000000007918 */ /* 0x000fe20000000000 */
[----:B--2---:R-:W-:-:S05]  /*09b0*/  IMAD.SHL.U32 R5, R2, 0x4, RZ ;  /* 0x0000000402057824 */ /* 0x004fca00078e00ff */
[----:B------:R-:W2:Y:S01]  /*09c0*/  LDS R7, [R5+UR8] ;  /* 0x0000000805077984 */ /* 0x000ea20008000800 */
[----:B------:R-:W-:-:S05]  /*09d0*/  IADD3 R2, P1, PT, R5, UR24, RZ ;  /* 0x0000001805027c10 */ /* 0x000fca000ff3e0ff */
[----:B------:R-:W-:-:S05]  /*09e0*/  IMAD.X R3, RZ, RZ, UR25, P1 ;  /* 0x00000019ff037e24 */ /* 0x000fca00088e06ff */
[----:B--2---:R5:W2:Y:S01]  /*09f0*/  ATOMG.E.EXCH.STRONG.GPU PT, RZ, [R2], R7 ;  /* 0x0000000702ff73a8 */ /* 0x004aa200041ee100 */
[----:B------:R-:W-:-:S04]  /*0a00*/  DEPBAR {5,4,3,2,1,0} ;  /* 0x0000003f0000791a */ /* 0x000fc80000000000 */
[----:B------:R-:W3:Y:S02]  /*0a10*/  CCTL.E.C.LDCU.IV.DEEP [UR24] ;  /* 0x0000000018007540 */ /* 0x000ee40009c08000 */
[----:B---3--:R5:W-:Y:S01]  /*0a20*/  UTMACCTL.IV [UR24] ;  /* 0x00000000180079b9 */ /* 0x008be20008000000 */
[----:B------:R-:W-:Y:S01]  /*0a30*/  NOP ;  /* 0x0000000000007918 */ /* 0x000fe20000000000 */
.L_x_18:
[----:B------:R-:W-:Y:S05]  /*0a40*/  @P0 BRA `(.L_x_19) ;  /* 0x00000000000c0947 */ /* 0x000fea0003800000 */
[----:B------:R0:W-:Y:S01]  /*0a50*/  UTMACMDFLUSH ;  /* 0x00000000000079b7 */ /* 0x0001e20000000000 */
[----:B------:R-:W-:Y:S05]  /*0a60*/  @P0 BRA `(.L_x_19) ;  /* 0x0000000000040947 */ /* 0x000fea0003800000 */
[----:B------:R-:W-:-:S04]  /*0a70*/  DEPBAR.LE SB0, 0x0 ;  /* 0x000080000000791a */ /* 0x000fc80000000000 */
.L_x_19:
[----:B------:R-:W-:Y:S05]  /*0a80*/  WARPSYNC.ALL ;  /* 0x0000000000007948 */ /* 0x000fea0003800000 */
[----:B------:R-:W-:Y:S01]  /*0a90*/  NOP ;  /* 0x0000000000007918 */ /* 0x000fe20000000000 */
[----:B--2---:R-:W-:Y:S06]  /*0aa0*/  BAR.SYNC.DEFER_BLOCKING 0x0 ;  /* 0x0000000000007b1d */ /* 0x004fec0000010000 */
[----:B------:R-:W-:Y:S02]  /*0ab0*/  BSSY.RECONVERGENT B1, `(.L_x_20) ;  /* 0x000000b000017945 */ /* 0x000fe40003800200 */
[----:B------:R-:W-:Y:S06]  /*0ac0*/  BAR.SYNC.DEFER_BLOCKING 0x0 ;  /* 0x0000000000007b1d */ /* 0x000fec0000010000 */
[----:B------:R2:W-:Y:S01]  /*0ad0*/  @!P0 STS [R10], RZ ;  /* 0x000000ff0a008388 */ /* 0x0005e20000000800 */
[----:B------:R-:W-:Y:S01]  /*0ae0*/  NOP ;  /* 0x0000000000007918 */ /* 0x000fe20000000000 */
[----:B------:R-:W-:Y:S05]  /*0af0*/  @P3 BRA `(.L_x_21) ;  /* 0x0000000000183947 */ /* 0x000fea0003800000 */
[----:B---345:R-:W3:Y:S01]  /*0b00*/  LDS R2, [UR8+0x8] ;  /* 0x00000808ff027984 */ /* 0x038ee20008000800 */
[----:B------:R-:W4:Y:S01]  /*0b10*/  LDC.64 R6, c[0x0][0x388] ;  /* 0x0000e200ff067b82 */ /* 0x000f220000000a00 */
[----:B------:R-:W-:Y:S02]  /*0b20*/  IMAD.MOV.U32 R3, RZ, RZ, 0x70 ;  /* 0x00000070ff037424 */ /* 0x000fe400078e00ff */
[----:B----4-:R4:W-:Y:S03]  /*0b30*/  STS.64 [UR8], R6 ;  /* 0x00000006ff007988 */ /* 0x0109e60008000a08 */
[----:B---3--:R-:W-:-:S05]  /*0b40*/  LOP3.LUT R2, R2, 0x10, R3, 0xd8, !PT ;  /* 0x0000001002027812 */ /* 0x008fca00078ed803 */
[----:B------:R4:W-:Y:S02]  /*0b50*/  STS [UR8+0x8], R2 ;  /* 0x00000802ff007988 */ /* 0x0009e40008000808 */
.L_x_21:
[----:B-----5:R-:W-:Y:S05]  /*0b60*/  BSYNC.RECONVERGENT B1 ;  /* 0x0000000000017941 */ /* 0x020fea0003800200 */
.L_x_20:
[----:B------:R-:W-:Y:S04]  /*0b70*/  BSSY.RECONVERGENT B2, `(.L_x_22) ;  /* 0x000000f000027945 */ /* 0x000fe80003800200 */
[----:B------:R-:W-:Y:S04]  /*0b80*/  BSSY.RELIABLE B1, `(.L_x_23) ;  /* 0x000000c000017945 */ /* 0x000fe80003800100 */
[----:B------:R-:W-:Y:S05]  /*0b90*/  @P3 BRA `(.L_x_24) ;  /* 0x0000000000283947 */ /* 0x000fea0003800000 */
[----:B---34-:R-:W3:Y:S01]  /*0ba0*/  LDS R2, [UR8+0x34] ;  /* 0x00003408ff027984 */ /* 0x018ee20008000800 */
[----:B------:R-:W-:Y:S01]  /*0bb0*/  IMAD.MOV.U32 R3, RZ, RZ, 0x3f000000 ;  /* 0x3f000000ff037424 */ /* 0x000fe200078e00ff */
[----:B------:R-:W-:Y:S05]  /*0bc0*/  @P3 BREAK.RELIABLE B1 ;  /* 0x0000000000013942 */ /* 0x000fea0003800100 */
[----:B---3--:R-:W-:-:S05]  /*0bd0*/  LOP3.LUT R2, R2, 0xff000000, R3, 0xb8, !PT ;  /* 0xff00000002027812 */ /* 0x008fca00078eb803 */
[----:B------:R3:W-:Y:S01]  /*0be0*/  STS [UR8+0x34], R2 ;  /* 0x00003402ff007988 */ /* 0x0007e20008000808 */
[----:B------:R-:W-:Y:S05]  /*0bf0*/  @P3 BRA `(.L_x_25) ;  /* 0x0000000000183947 */ /* 0x000fea0003800000 */
[----:B---3--:R-:W3:Y:S01]  /*0c00*/  LDS R2, [UR8+0x38] ;  /* 0x00003808ff027984 */ /* 0x008ee20008000800 */
[----:B------:R-:W-:-:S05]  /*0c10*/  IMAD.MOV.U32 R3, RZ, RZ, 0x7f ;  /* 0x0000007fff037424 */ /* 0x000fca00078e00ff */
[----:B---3--:R-:W-:-:S05]  /*0c20*/  LOP3.LUT R2, R2, 0xff, R3, 0xb8, !PT ;  /* 0x000000ff02027812 */ /* 0x008fca00078eb803 */
[----:B------:R5:W-:Y:S02]  /*0c30*/  STS [UR8+0x38], R2 ;  /* 0x00003802ff007988 */ /* 0x000be40008000808 */
.L_x_24:
[----:B------:R-:W-:Y:S05]  /*0c40*/  BSYNC.RELIABLE B1 ;  /* 0x0000000000017941 */ /* 0x000fea0003800100 */
.L_x_23:
[----:B------:R2:W-:Y:S02]  /*0c50*/  @!P3 STS [UR8+0x20], R11 ;  /* 0x0000200bff00b988 */ /* 0x0005e40008000808 */
.L_x_25:
[----:B------:R-:W-:Y:S05]  /*0c60*/  BSYNC.RECONVERGENT B2 ;  /* 0x0000000000027941 */ /* 0x000fea0003800200 */
.L_x_22:
[----:B------:R-:W-:Y:S05]  /*0c70*/  WARPSYNC.ALL ;  /* 0x0000000000007948 */ /* 0x000fea0003800000 */
[----:B------:R-:W-:Y:S01]  /*0c80*/  NOP ;  /* 0x0000000000007918 */ /* 0x000fe20000000000 */
[----:B------:R-:W2:Y:S01]  /*0c90*/  LDC R5, c[0x0][0x39c] ;  /* 0x0000e700ff057b82 */ /* 0x000ea20000000800 */
[----:B------:R-:W-:Y:S01]  /*0ca0*/  BSSY.RECONVERGENT B2, `(.L_x_26) ;  /* 0x0000010000027945 */ /* 0x000fe20003800200 */
[----:B--2---:R-:W-:-:S05]  /*0cb0*/  VIADD R5, R5, 0xffffffff ;  /* 0xffffffff05057836 */ /* 0x004fca0000000000 */
[----:B------:R2:W-:Y:S01]  /*0cc0*/  @!P3 STS [UR8+0x24], R5 ;  /* 0x00002405ff00b988 */ /* 0x0005e20008000808 */
[----:B------:R-:W-:Y:S05]  /*0cd0*/  @P3 BRA `(.L_x_27) ;  /* 0x0000000000303947 */ /* 0x000fea0003800000 */
[----:B------:R-:W2:Y:S01]  /*0ce0*/  LDS R3, [UR8+0x34] ;  /* 0x00003408ff037984 */ /* 0x000ea20008000800 */
[----:B----4-:R-:W4:Y:S03]  /*0cf0*/  LDC.64 R6, c[0x0][0x3b0] ;  /* 0x0000ec00ff067b82 */ /* 0x010f260000000a00 */
[----:B---3-5:R-:W3:Y:S01]  /*0d00*/  LDS R2, [UR8+0x1c] ;  /* 0x00001c08ff027984 */ /* 0x028ee20008000800 */
        /* <DEDUP_REMOVED lines=9> */
.L_x_27:
[----:B------:R-:W-:Y:S05]  /*0da0*/  BSYNC.RECONVERGENT B2 ;  /* 0x0000000000027941 */ /* 0x000fea0003800200 */
.L_x_26:
[----:B------:R-:W-:Y:S04]  /*0db0*/  BSSY.RECONVERGENT B3, `(.L_x_28) ;  /* 0x000001a000037945 */ /* 0x000fe80003800200 */
[----:B------:R-:W-:Y:S04]  /*0dc0*/  BSSY.RELIABLE B2, `(.L_x_29) ;  /* 0x0000015000027945 */ /* 0x000fe80003800100 */
[----:B------:R-:W-:Y:S05]  /*0dd0*/  @P3 BRA `(.L_x_30) ;  /* 0x0000000000203947 */ /* 0x000fea0003800000 */
[----:B---345:R-:W3:Y:S02]  /*0de0*/  LDS R2, [UR8+0x34] ;  /* 0x00003408ff027984 */ /* 0x038ee40008000800 */
[----:B---3--:R-:W-:-:S05]  /*0df0*/  LOP3.LUT R2, R2, 0x38, RZ, 0xb8, !PT ;  /* 0x0000003802027812 */ /* 0x008fca00078eb8ff */
[----:B------:R3:W-:Y:S01]  /*0e00*/  STS [UR8+0x34], R2 ;  /* 0x00003402ff007988 */ /* 0x0007e20008000808 */
[----:B------:R-:W-:Y:S05]  /*0e10*/  @P3 BRA `(.L_x_31) ;  /* 0x0000000000203947 */ /* 0x000fea0003800000 */
[----:B---3--:R-:W3:Y:S01]  /*0e20*/  LDS R2, [UR8+0x8] ;  /* 0x00000808ff027984 */ /* 0x008ee20008000800 */
[----:B------:R-:W-:-:S05]  /*0e30*/  IMAD.MOV.U32 R3, RZ, RZ, 0x780 ;  /* 0x00000780ff037424 */ /* 0x000fca00078e00ff */
[----:B---3--:R-:W-:-:S05]  /*0e40*/  LOP3.LUT R2, R2, 0x300, R3, 0xd8, !PT ;  /* 0x0000030002027812 */ /* 0x008fca00078ed803 */
[----:B------:R3:W-:Y:S02]  /*0e50*/  STS [UR8+0x8], R2 ;  /* 0x00000802ff007988 */ /* 0x0007e40008000808 */
.L_x_30:
[----:B------:R-:W-:Y:S05]  /*0e60*/  @P3 BRA `(.L_x_32) ;  /* 0x0000000000283947 */ /* 0x000fea0003800000 */
[----:B---345:R-:W3:Y:S02]  /*0e70*/  LDS R2, [UR8+0x8] ;  /* 0x00000808ff027984 */ /* 0x038ee40008000800 */
[----:B---3--:R-:W-:-:S05]  /*0e80*/  LOP3.LUT R2, R2, 0x1800, RZ, 0xb8, !PT ;  /* 0x0000180002027812 */ /* 0x008fca00078eb8ff */
[----:B------:R4:W-:Y:S02]  /*0e90*/  STS [UR8+0x8], R2 ;  /* 0x00000802ff007988 */ /* 0x0009e40008000808 */
.L_x_31:
[----:B------:R-:W-:Y:S05]  /*0ea0*/  @P3 BREAK.RELIABLE B2 ;  /* 0x0000000000023942 */ /* 0x000fea0003800100 */
[----:B------:R-:W-:Y:S05]  /*0eb0*/  @P3 BRA `(.L_x_33) ;  /* 0x0000000000243947 */ /* 0x000fea0003800000 */
[----:B---34-:R-:W3:Y:S01]  /*0ec0*/  LDS R2, [UR8+0x8] ;  /* 0x00000808ff027984 */ /* 0x018ee20008000800 */
[----:B------:R-:W-:-:S05]  /*0ed0*/  IMAD.MOV.U32 R3, RZ, RZ, 0x6000 ;  /* 0x00006000ff037424 */ /* 0x000fca00078e00ff */
[----:B---3--:R-:W-:-:S04]  /*0ee0*/  LOP3.LUT R2, R2, 0x6000, R3, 0xd8, !PT ;  /* 0x0000600002027812 */ /* 0x008fc800078ed803 */
[----:B------:R-:W-:-:S05]  /*0ef0*/  LOP3.LUT R2, R2, 0x400000, RZ, 0xb8, !PT ;  /* 0x0040000002027812 */ /* 0x000fca00078eb8ff */
[----:B------:R3:W-:Y:S02]  /*0f00*/  STS [UR8+0x8], R2 ;  /* 0x00000802ff007988 */ /* 0x0007e40008000808 */
.L_x_32:
[----:B------:R-:W-:Y:S05]  /*0f10*/  BSYNC.RELIABLE B2 ;  /* 0x0000000000027941 */ /* 0x000fea0003800100 */
.L_x_29:
[----:B---345:R-:W3:Y:S02]  /*0f20*/  @!P3 LDS R2, [UR8+0x8] ;  /* 0x00000808ff02b984 */ /* 0x038ee40008000800 */
[----:B---3--:R-:W-:-:S05]  /*0f30*/  @!P3 LOP3.LUT R2, R2, 0x8000, RZ, 0xb8, !PT ;  /* 0x000080000202b812 */ /* 0x008fca00078eb8ff */
[----:B------:R5:W-:Y:S02]  /*0f40*/  @!P3 STS [UR8+0x8], R2 ;  /* 0x00000802ff00b988 */ /* 0x000be40008000808 */
.L_x_33:
[----:B------:R-:W-:Y:S05]  /*0f50*/  BSYNC.RECONVERGENT B3 ;  /* 0x0000000000037941 */ /* 0x000fea0003800200 */
.L_x_28:
[----:B------:R-:W-:Y:S05]  /*0f60*/  WARPSYNC.ALL ;  /* 0x0000000000007948 */ /* 0x000fea0003800000 */
[----:B------:R-:W-:Y:S01]  /*0f70*/  NOP ;  /* 0x0000000000007918 */ /* 0x000fe20000000000 */
[----:B------:R-:W-:-:S04]  /*0f80*/  UIADD3 UR5, UPT, UPT, UR4, 0x80, URZ ;  /* 0x0000008004057890 */ /* 0x000fc8000fffe0ff */
[----:B------:R-:W-:-:S04]  /*0f90*/  UIADD3 UR26, UP0, UPT, UR5, UR20, URZ ;  /* 0x00000014051a7290 */ /* 0x000fc8000ff1e0ff */
[----:B------:R-:W-:Y:S01]  /*0fa0*/  ULEA.HI.X.SX32 UR27, UR5, UR21, 0x1, UP0 ;  /* 0x00000015051b7291 */ /* 0x000fe200080f0eff */
[----:B------:R-:W-:Y:S11]  /*0fb0*/  @P0 BRA `(.L_x_34) ;  /* 0x0000000000300947 */ /* 0x000ff60003800000 */
[----:B---345:R-:W3:Y:S01]  /*0fc0*/  S2R R2, SR_LANEID ;  /* 0x0000000000027919 */ /* 0x038ee20000000000 */
[----:B------:R-:W-:Y:S05]  /*0fd0*/  WARPSYNC.ALL ;  /* 0x0000000000007948 */ /* 0x000fea0003800000 */
[----:B------:R-:W-:Y:S01]  /*0fe0*/  NOP ;  /* 0x0000000000007918 */ /* 0x000fe20000000000 */
[----:B---3--:R-:W-:-:S05]  /*0ff0*/  IMAD.SHL.U32 R6, R2, 0x4, RZ ;  /* 0x0000000402067824 */ /* 0x008fca00078e00ff */
[----:B------:R-:W3:Y:S01]  /*1000*/  LDS R7, [R6+UR8] ;  /* 0x0000000806077984 */ /* 0x000ee20008000800 */
[----:B------:R-:W-:-:S05]  /*1010*/  IADD3 R2, P1, PT, R6, UR26, RZ ;  /* 0x0000001a06027c10 */ /* 0x000fca000ff3e0ff */
[----:B------:R-:W-:-:S05]  /*1020*/  IMAD.X R3, RZ, RZ, UR27, P1 ;  /* 0x0000001bff037e24 */ /* 0x000fca00088e06ff */
[----:B---3--:R3:W4:Y:S01]  /*1030*/  ATOMG.E.EXCH.STRONG.GPU PT, RZ, [R2], R7 ;  /* 0x0000000702ff73a8 */ /* 0x00872200041ee100 */
[----:B------:R-:W-:-:S04]  /*1040*/  DEPBAR {5,4,3,2,1,0} ;  /* 0x0000003f0000791a */ /* 0x000fc80000000000 */
[----:B------:R-:W5:Y:S02]  /*1050*/  CCTL.E.C.LDCU.IV.DEEP [UR26] ;  /* 0x000000001a007540 */ /* 0x000f640009c08000 */
[----:B-----5:R3:W-:Y:S01]  /*1060*/  UTMACCTL.IV [UR26] ;  /* 0x000000001a0079b9 */ /* 0x0207e20008000000 */
[----:B------:R-:W-:Y:S01]  /*1070*/  NOP ;  /* 0x0000000000007918 */ /* 0x000fe20000000000 */
.L_x_34:
[----:B------:R-:W-:Y:S05]  /*1080*/  @P0 BRA `(.L_x_35) ;  /* 0x00000000000c0947 */ /* 0x000fea0003800000 */
[----:B------:R0:W-:Y:S01]  /*1090*/  UTMACMDFLUSH ;  /* 0x00000000000079b7 */ /* 0x0001e20000000000 */
[----:B------:R-:W-:Y:S05]  /*10a0*/  @P0 BRA `(.L_x_35) ;  /* 0x0000000000040947 */ /* 0x000fea0003800000 */
[----:B------:R-:W-:-:S04]  /*10b0*/  DEPBAR.LE SB0, 0x0 ;  /* 0x000080000000791a */ /* 0x000fc80000000000 */
.L_x_35:
[----:B------:R-:W-:Y:S05]  /*10c0*/  WARPSYNC.ALL ;  /* 0x0000000000007948 */ /* 0x000fea0003800000 */
[----:B------:R-:W-:Y:S01]  /*10d0*/  NOP ;  /* 0x0000000000007918 */ /* 0x000fe20000000000 */
[----:B----4-:R-:W-:Y:S06]  /*10e0*/  BAR.SYNC.DEFER_BLOCKING 0x0 ;  /* 0x0000000000007b1d */ /* 0x010fec0000010000 */
[----:B------:R-:W-:Y:S02]  /*10f0*/  BSSY.RECONVERGENT B3, `(.L_x_36) ;  /* 0x000000b000037945 */ /* 0x000fe40003800200 */
[----:B------:R-:W-:Y:S06]  /*1100*/  BAR.SYNC.DEFER_BLOCKING 0x0 ;  /* 0x0000000000007b1d */ /* 0x000fec0000010000 */
[----:B------:R4:W-:Y:S01]  /*1110*/  @!P0 STS [R10], RZ ;  /* 0x000000ff0a008388 */ /* 0x0009e20000000800 */
[----:B------:R-:W-:Y:S01]  /*1120*/  NOP ;  /* 0x0000000000007918 */ /* 0x000fe20000000000 */
[----:B------:R-:W-:Y:S05]  /*1130*/  @P3 BRA `(.L_x_37) ;  /* 0x0000000000183947 */ /* 0x000fea0003800000 */
[----:B---3-5:R-:W3:Y:S01]  /*1140*/  LDS R2, [UR8+0x8] ;  /* 0x00000808ff027984 */ /* 0x028ee20008000800 */
[----:B------:R-:W5:Y:S01]  /*1150*/  LDC.64 R6, c[0x0][0x390] ;  /* 0x0000e400ff067b82 */ /* 0x000f620000000a00 */
[----:B------:R-:W-:Y:S02]  /*1160*/  IMAD.MOV.U32 R3, RZ, RZ, 0x70 ;  /* 0x00000070ff037424 */ /* 0x000fe400078e00ff */
[----:B-----5:R5:W-:Y:S03]  /*1170*/  STS.64 [UR8], R6 ;  /* 0x00000006ff007988 */ /* 0x020be60008000a08 */
[----:B---3--:R-:W-:-:S05]  /*1180*/  LOP3.LUT R2, R2, 0x10, R3, 0xd8, !PT ;  /* 0x0000001002027812 */ /* 0x008fca00078ed803 */
[----:B------:R5:W-:Y:S02]  /*1190*/  STS [UR8+0x8], R2 ;  /* 0x00000802ff007988 */ /* 0x000be40008000808 */
.L_x_37:
[----:B---3--:R-:W-:Y:S05]  /*11a0*/  BSYNC.RECONVERGENT B3 ;  /* 0x0000000000037941 */ /* 0x008fea0003800200 */
.L_x_36:
[----:B------:R-:W-:Y:S04]  /*11b0*/  BSSY.RECONVERGENT B4, `(.L_x_38) ;  /* 0x0000011000047945 */ /* 0x000fe80003800200 */
[----:B------:R-:W-:Y:S04]  /*11c0*/  BSSY.RELIABLE B3, `(.L_x_39) ;  /* 0x000000e000037945 */ /* 0x000fe80003800100 */
[----:B------:R-:W-:Y:S05]  /*11d0*/  @P3 BRA `(.L_x_40) ;  /* 0x0000000000243947 */ /* 0x000fea0003800000 */
[----:B-----5:R-:W3:Y:S01]  /*11e0*/  LDS R2, [UR8+0x34] ;  /* 0x00003408ff027984 */ /* 0x020ee20008000800 */
[----:B------:R-:W-:-:S05]  /*11f0*/  IMAD.MOV.U32 R3, RZ, RZ, 0x3f000000 ;  /* 0x3f000000ff037424 */ /* 0x000fca00078e00ff */
[----:B---3--:R-:W-:-:S05]  /*1200*/  LOP3.LUT R2, R2, 0xff000000, R3, 0xb8, !PT ;  /* 0xff00000002027812 */ /* 0x008fca00078eb803 */
[----:B------:R3:W-:Y:S01]  /*1210*/  STS [UR8+0x34], R2 ;  /* 0x00003402ff007988 */ /* 0x0007e20008000808 */
[----:B------:R-:W-:Y:S05]  /*1220*/  @P3 BRA `(.L_x_41) ;  /* 0x00000000001c3947 */ /* 0x000fea0003800000 */
[----:B---3--:R-:W3:Y:S01]  /*1230*/  LDS R2, [UR8+0x38] ;  /* 0x00003808ff027984 */ /* 0x008ee20008000800 */
[----:B------:R-:W-:-:S05]  /*1240*/  IMAD.MOV.U32 R3, RZ, RZ, 0x7f ;  /* 0x0000007fff037424 */ /* 0x000fca00078e00ff */
[----:B---3--:R-:W-:-:S05]  /*1250*/  LOP3.LUT R2, R2, 0xff, R3, 0xb8, !PT ;  /* 0x000000ff02027812 */ /* 0x008fca00078eb803 */
[----:B------:R3:W-:Y:S02]  /*1260*/  STS [UR8+0x38], R2 ;  /* 0x00003802ff007988 */ /* 0x0007e40008000808 */
.L_x_40:
[----:B------:R-:W-:Y:S05]  /*1270*/  @P3 BREAK.RELIABLE B3 ;  /* 0x0000000000033942 */ /* 0x000fea0003800100 */
[----:B------:R-:W-:Y:S05]  /*1280*/  @P3 BRA `(.L_x_42) ;  /* 0x00000000000c3947 */ /* 0x000fea0003800000 */
[----:B------:R2:W-:Y:S02]  /*1290*/  STS [UR8+0x20], R5 ;  /* 0x00002005ff007988 */ /* 0x0005e40008000808 */
.L_x_41:
[----:B------:R-:W-:Y:S05]  /*12a0*/  BSYNC.RELIABLE B3 ;  /* 0x0000000000037941 */ /* 0x000fea0003800100 */
.L_x_39:
[----:B------:R2:W-:Y:S02]  /*12b0*/  @!P3 STS [UR8+0x24], R4 ;  /* 0x00002404ff00b988 */ /* 0x0005e40008000808 */
.L_x_42:
[----:B------:R-:W-:Y:S05]  /*12c0*/  BSYNC.RECONVERGENT B4 ;  /* 0x0000000000047941 */ /* 0x000fea0003800200 */
.L_x_38:
[----:B------:R-:W-:Y:S05]  /*12d0*/  WARPSYNC.ALL ;  /* 0x0000000000007948 */ /* 0x000fea0003800000 */
[----:B------:R-:W-:Y:S01]  /*12e0*/  NOP ;  /* 0x0000000000007918 */ /* 0x000fe20000000000 */
[----:B------:R-:W-:Y:S04]  /*12f0*/  BSSY.RECONVERGENT B4, `(.L_x_43) ;  /* 0x000000e000047945 */ /* 0x000fe80003800200 */
[----:B------:R-:W-:Y:S05]  /*1300*/  @P3 BRA `(.L_x_44) ;  /* 0x0000000000303947 */ /* 0x000fea0003800000 */
[----:B------:R-:W2:Y:S02]  /*1310*/  LDS R3, [UR8+0x34] ;  /* 0x00003408ff037984 */ /* 0x000ea40008000800 */
[----:B--2---:R-:W2:Y:S02]  /*1320*/  LDC.64 R4, c[0x0][0x3b8] ;  /* 0x0000ee00ff047b82 */ /* 0x004ea40000000a00 */
[----:B---3-5:R-:W3:Y:S01]  /*1330*/  LDS R2, [UR8+0x1c] ;  /* 0x00001c08ff027984 */ /* 0x028ee20008000800 */
[C---:B--2---:R-:W-:Y:S01]  /*1340*/  SHF.L.U64.HI R5, R4.reuse, 0x1, R5 ;  /* 0x0000000104057819 */ /* 0x044fe20000010205 */
[----:B------:R-:W-:-:S03]  /*1350*/  IMAD.SHL.U32 R4, R4, 0x2, RZ ;  /* 0x0000000204047824 */ /* 0x000fc600078e00ff */
[--C-:B------:R-:W-:Y:S02]  /*1360*/  SHF.R.U32.HI R7, RZ, 0x4, R5.reuse ;  /* 0x00000004ff077819 */ /* 0x100fe40000011605 */
[----:B------:R-:W-:-:S05]  /*1370*/  SHF.R.U64 R4, R4, 0x4, R5 ;  /* 0x0000000404047819 */ /* 0x000fca0000001205 */
[----:B------:R2:W-:Y:S01]  /*1380*/  STS [UR8+0xc], R4 ;  /* 0x00000c04ff007988 */ /* 0x0005e20008000808 */
[----:B------:R-:W-:Y:S02]  /*1390*/  LOP3.LUT R3, R3, 0x7, RZ, 0xb8, !PT ;  /* 0x0000000703037812 */ /* 0x000fe400078eb8ff */
[----:B---3--:R-:W-:-:S03]  /*13a0*/  LOP3.LUT R2, R2, 0xf, R7, 0xb8, !PT ;  /* 0x0000000f02027812 */ /* 0x008fc600078eb807 */
[----:B------:R2:W-:Y:S04]  /*13b0*/  STS [UR8+0x34], R3 ;  /* 0x00003403ff007988 */ /* 0x0005e80008000808 */
[----:B------:R2:W-:Y:S02]  /*13c0*/  STS [UR8+0x1c], R2 ;  /* 0x00001c02ff007988 */ /* 0x0005e40008000808 */
.L_x_44:
[----:B------:R-:W-:Y:S05]  /*13d0*/  BSYNC.RECONVERGENT B4 ;  /* 0x0000000000047941 */ /* 0x000fea0003800200 */
.L_x_43:
[----:B------:R-:W-:Y:S04]  /*13e0*/  BSSY.RECONVERGENT B5, `(.L_x_45) ;  /* 0x000001a000057945 */ /* 0x000fe80003800200 */
[----:B------:R-:W-:Y:S04]  /*13f0*/  BSSY.RELIABLE B4, `(.L_x_46) ;  /* 0x0000015000047945 */ /* 0x000fe80003800100 */
[----:B------:R-:W-:Y:S05]  /*1400*/  @P3 BRA `(.L_x_47) ;  /* 0x0000000000203947 */ /* 0x000fea0003800000 */
[----:B--23-5:R-:W2:Y:S02]  /*1410*/  LDS R2, [UR8+0x34] ;  /* 0x00003408ff027984 */ /* 0x02cea40008000800 */
[----:B--2---:R-:W-:-:S05]  /*1420*/  LOP3.LUT R2, R2, 0x38, RZ, 0xb8, !PT ;  /* 0x0000003802027812 */ /* 0x004fca00078eb8ff */
[----:B------:R2:W-:Y:S01]  /*1430*/  STS [UR8+0x34], R2 ;  /* 0x00003402ff007988 */ /* 0x0005e20008000808 */
[----:B------:R-:W-:Y:S05]  /*1440*/  @P3 BRA `(.L_x_48) ;  /* 0x0000000000203947 */ /* 0x000fea0003800000 */
[----:B--2---:R-:W2:Y:S01]  /*1450*/  LDS R2, [UR8+0x8] ;  /* 0x00000808ff027984 */ /* 0x004ea20008000800 */
[----:B------:R-:W-:-:S05]  /*1460*/  IMAD.MOV.U32 R3, RZ, RZ, 0x780 ;  /* 0x00000780ff037424 */ /* 0x000fca00078e00ff */
[----:B--2---:R-:W-:-:S05]  /*1470*/  LOP3.LUT R2, R2, 0x300, R3, 0xd8, !PT ;  /* 0x0000030002027812 */ /* 0x004fca00078ed803 */
[----:B------:R2:W-:Y:S02]  /*1480*/  STS [UR8+0x8], R2 ;  /* 0x00000802ff007988 */ /* 0x0005e40008000808 */
.L_x_47:
[----:B------:R-:W-:Y:S05]  /*1490*/  @P3 BRA `(.L_x_49) ;  /* 0x0000000000283947 */ /* 0x000fea0003800000 */
[----:B--23-5:R-:W2:Y:S02]  /*14a0*/  LDS R2, [UR8+0x8] ;  /* 0x00000808ff027984 */ /* 0x02cea40008000800 */
[----:B--2---:R-:W-:-:S05]  /*14b0*/  LOP3.LUT R2, R2, 0x1800, RZ, 0xb8, !PT ;  /* 0x0000180002027812 */ /* 0x004fca00078eb8ff */
[----:B------:R3:W-:Y:S02]  /*14c0*/  STS [UR8+0x8], R2 ;  /* 0x00000802ff007988 */ /* 0x0007e40008000808 */
.L_x_48:
[----:B------:R-:W-:Y:S05]  /*14d0*/  @P3 BREAK.RELIABLE B4 ;  /* 0x0000000000043942 */ /* 0x000fea0003800100 */
[----:B------:R-:W-:Y:S05]  /*14e0*/  @P3 BRA `(.L_x_50) ;  /* 0x0000000000243947 */ /* 0x000fea0003800000 */
[----:B--23--:R-:W2:Y:S01]  /*14f0*/  LDS R2, [UR8+0x8] ;  /* 0x00000808ff027984 */ /* 0x00cea20008000800 */
[----:B------:R-:W-:-:S05]  /*1500*/  IMAD.MOV.U32 R3, RZ, RZ, 0x6000 ;  /* 0x00006000ff037424 */ /* 0x000fca00078e00ff */
[----:B--2---:R-:W-:-:S04]  /*1510*/  LOP3.LUT R2, R2, 0x6000, R3, 0xd8, !PT ;  /* 0x0000600002027812 */ /* 0x004fc800078ed803 */
[----:B------:R-:W-:-:S05]  /*1520*/  LOP3.LUT R2, R2, 0x400000, RZ, 0xb8, !PT ;  /* 0x0040000002027812 */ /* 0x000fca00078eb8ff */
[----:B------:R2:W-:Y:S02]  /*1530*/  STS [UR8+0x8], R2 ;  /* 0x00000802ff007988 */ /* 0x0005e40008000808 */
.L_x_49:
[----:B------:R-:W-:Y:S05]  /*1540*/  BSYNC.RELIABLE B4 ;  /* 0x0000000000047941 */ /* 0x000fea0003800100 */
.L_x_46:
[----:B--23-5:R-:W2:Y:S02]  /*1550*/  @!P3 LDS R2, [UR8+0x8] ;  /* 0x00000808ff02b984 */ /* 0x02cea40008000800 */
[----:B--2---:R-:W-:-:S05]  /*1560*/  @!P3 LOP3.LUT R2, R2, 0x8000, RZ, 0xb8, !PT ;  /* 0x000080000202b812 */ /* 0x004fca00078eb8ff */
[----:B------:R5:W-:Y:S02]  /*1570*/  @!P3 STS [UR8+0x8], R2 ;  /* 0x00000802ff00b988 */ /* 0x000be40008000808 */
.L_x_50:
[----:B------:R-:W-:Y:S05]  /*1580*/  BSYNC.RECONVERGENT B5 ;  /* 0x0000000000057941 */ /* 0x000fea0003800200 */
.L_x_45:
[----:B------:R-:W-:Y:S05]  /*1590*/  WARPSYNC.ALL ;  /* 0x0000000000007948 */ /* 0x000fea0003800000 */
[----:B------:R-:W-:Y:S01]  /*15a0*/  NOP ;  /* 0x0000000000007918 */ /* 0x000fe20000000000 */
[----:B------:R-:W-:-:S04]  /*15b0*/  UIADD3 UR4, UPT, UPT, UR4, 0x100, URZ ;  /* 0x0000010004047890 */ /* 0x000fc8000fffe0ff */
[----:B------:R-:W-:-:S04]  /*15c0*/  UIADD3 UR20, UP0, UPT, UR4, UR20, URZ ;  /* 0x0000001404147290 */ /* 0x000fc8000ff1e0ff */
[----:B------:R-:W-:Y:S01]  /*15d0*/  ULEA.HI.X.SX32 UR21, UR4, UR21, 0x1, UP0 ;  /* 0x0000001504157291 */ /* 0x000fe200080f0eff */
[----:B------:R-:W-:Y:S11]  /*15e0*/  @P0 BRA `(.L_x_51) ;  /* 0x0000000000300947 */ /* 0x000ff60003800000 */
[----:B--23-5:R-:W2:Y:S01]  /*15f0*/  S2R R2, SR_LANEID ;  /* 0x0000000000027919 */ /* 0x02cea20000000000 */
[----:B------:R-:W-:Y:S05]  /*1600*/  WARPSYNC.ALL ;  /* 0x0000000000007948 */ /* 0x000fea0003800000 */
[----:B------:R-:W-:Y:S01]  /*1610*/  NOP ;  /* 0x0000000000007918 */ /* 0x000fe20000000000 */
[----:B--2---:R-:W-:-:S05]  /*1620*/  IMAD.SHL.U32 R4, R2, 0x4, RZ ;  /* 0x0000000402047824 */ /* 0x004fca00078e00ff */
[----:B------:R-:W2:Y:S01]  /*1630*/  LDS R5, [R4+UR8] ;  /* 0x0000000804057984 */ /* 0x000ea20008000800 */
[----:B------:R-:W-:-:S05]  /*1640*/  IADD3 R2, P1, PT, R4, UR20, RZ ;  /* 0x0000001404027c10 */ /* 0x000fca000ff3e0ff */
[----:B------:R-:W-:-:S05]  /*1650*/  IMAD.X R3, RZ, RZ, UR21, P1 ;  /* 0x00000015ff037e24 */ /* 0x000fca00088e06ff */
[----:B--2---:R2:W3:Y:S01]  /*1660*/  ATOMG.E.EXCH.STRONG.GPU PT, RZ, [R2], R5 ;  /* 0x0000000502ff73a8 */ /* 0x0044e200041ee100 */
[----:B------:R-:W-:-:S04]  /*1670*/  DEPBAR {5,4,3,2,1,0} ;  /* 0x0000003f0000791a */ /* 0x000fc80000000000 */
[----:B------:R-:W5:Y:S02]  /*1680*/  CCTL.E.C.LDCU.IV.DEEP [UR20] ;  /* 0x0000000014007540 */ /* 0x000f640009c08000 */
[----:B-----5:R2:W-:Y:S01]  /*1690*/  UTMACCTL.IV [UR20] ;  /* 0x00000000140079b9 */ /* 0x0205e20008000000 */
[----:B------:R-:W-:Y:S01]  /*16a0*/  NOP ;  /* 0x0000000000007918 */ /* 0x000fe20000000000 */
.L_x_51:
[----:B------:R-:W-:Y:S05]  /*16b0*/  @P0 BRA `(.L_x_52) ;  /* 0x00000000000c0947 */ /* 0x000fea0003800000 */
[----:B------:R0:W-:Y:S01]  /*16c0*/  UTMACMDFLUSH ;  /* 0x00000000000079b7 */ /* 0x0001e20000000000 */
[----:B------:R-:W-:Y:S05]  /*16d0*/  @P0 BRA `(.L_x_52) ;  /* 0x0000000000040947 */ /* 0x000fea0003800000 */
[----:B------:R-:W-:-:S04]  /*16e0*/  DEPBAR.LE SB0, 0x0 ;  /* 0x000080000000791a */ /* 0x000fc80000000000 */
.L_x_52:
[----:B------:R-:W-:Y:S05]  /*16f0*/  WARPSYNC.ALL ;  /* 0x0000000000007948 */ /* 0x000fea0003800000 */
[----:B------:R-:W-:Y:S01]  /*1700*/  NOP ;  /* 0x0000000000007918 */ /* 0x000fe20000000000 */
[----:B---3--:R-:W-:Y:S01]  /*1710*/  BAR.SYNC.DEFER_BLOCKING 0x0 ;  /* 0x0000000000007b1d */ /* 0x008fe20000010000 */
[----:B--2--5:R-:W-:Y:S01]  /*1720*/  SHF.R.U32.HI R2, RZ, 0x5, R0 ;  /* 0x00000005ff027819 */ /* 0x024fe20000011600 */
[----:B------:R-:W-:Y:S01]  /*1730*/  UIADD3 UR12, UPT, UPT, UR8, 0x10010, URZ ;  /* 0x00010010080c7890 */ /* 0x000fe2000fffe0ff */
[----:B------:R-:W-:Y:S01]  /*1740*/  ISETP.GE.AND P0, PT, R12, 0x1, PT ;  /* 0x000000010c00780c */ /* 0x000fe20003f06270 */
[----:B------:R-:W-:Y:S01]  /*1750*/  USHF.L.U32 UR15, UR7, 0x7, URZ ;  /* 0x00000007070f7899 */ /* 0x000fe200080006ff */
[----:B------:R-:W-:Y:S01]  /*1760*/  R2UR UR22, R2 ;  /* 0x00000000021672ca */ /* 0x000fe200000e0000 */
[----:B------:R-:W-:Y:S01]  /*1770*/  VOTEU.ALL UP0, P3 ;  /* 0x0000000000ff7886 */ /* 0x000fe20001800000 */
[----:B------:R-:W-:Y:S01]  /*1780*/  UMOV UR4, 0x1 ;  /* 0x0000000100047882 */ /* 0x000fe20000000000 */
[----:B------:R-:W-:Y:S01]  /*1790*/  VOTEU.ALL UP1, P3 ;  /* 0x0000000000ff7886 */ /* 0x000fe20001820000 */
[----:B------:R-:W-:Y:S01]  /*17a0*/  USHF.L.U32 UR19, UR19, 0x7, URZ ;  /* 0x0000000713137899 */ /* 0x000fe200080006ff */
[----:B------:R-:W-:Y:S01]  /*17b0*/  BSSY.RECONVERGENT B5, `(.L_x_53) ;  /* 0x0000018000057945 */ /* 0x000fe20003800200 */
[----:B------:R-:W-:-:S04]  /*17c0*/  @!UP0 UIADD3 UR10, UPT, UPT, -UR4, 0x100000, URZ ;  /* 0x00100000040a8890 */ /* 0x000fc8000fffe1ff */
[----:B------:R-:W-:Y:S02]  /*17d0*/  @!UP0 USHF.L.U32 UR11, UR10, 0xb, URZ ;  /* 0x0000000b0a0b8899 */ /* 0x000fe400080006ff */
[----:B------:R-:W-:Y:S02]  /*17e0*/  @!UP0 USHF.L.U32 UR10, UR10, 0x1, URZ ;  /* 0x000000010a0a8899 */ /* 0x000fe400080006ff */
[----:B------:R-:W-:-:S04]  /*17f0*/  @!UP0 UIADD3 UR4, UPT, UPT, -UR4, 0x100000, URZ ;  /* 0x0010000004048890 */ /* 0x000fc8000fffe1ff */
[----:B------:R-:W-:Y:S02]  /*1800*/  @!UP0 USHF.L.U32 UR5, UR4, 0xb, URZ ;  /* 0x0000000b04058899 */ /* 0x000fe400080006ff */
[----:B------:R-:W-:Y:S01]  /*1810*/  @!UP0 USHF.L.U32 UR4, UR4, 0x1, URZ ;  /* 0x0000000104048899 */ /* 0x000fe200080006ff */
[----:B------:R-:W-:Y:S01]  /*1820*/  VOTEU.ALL UP0, P3 ;  /* 0x0000000000ff7886 */ /* 0x000fe20001800000 */
[----:B------:R-:W2:Y:S04]  /*1830*/  FENCE.VIEW.ASYNC.S ;  /* 0x00000000000073c6 */ /* 0x000ea80000000000 */
[----:B--2---:R2:W3:Y:S06]  /*1840*/  @!UP0 SYNCS.EXCH.64 URZ, [UR8+0x10000], UR10 ;  /* 0x0100000a08ff85b2 */ /* 0x0044ec0008000100 */
[----:B------:R2:W3:Y:S02]  /*1850*/  @!UP1 SYNCS.EXCH.64 URZ, [UR8+0x10010], UR4 ;  /* 0x0100100408ff95b2 */ /* 0x0004e40008000100 */
[----:B---3--:R-:W-:Y:S06]  /*1860*/  BAR.SYNC.DEFER_BLOCKING 0x0 ;  /* 0x0000000000007b1d */ /* 0x008fec0000010000 */
[----:B------:R-:W-:Y:S05]  /*1870*/  @P3 BRA `(.L_x_54) ;  /* 0x00000000002c3947 */ /* 0x000fea0003800000 */
[----:B--2---:R-:W-:Y:S02]  /*1880*/  UMOV UR4, 0x1 ;  /* 0x0000000100047882 */ /* 0x004fe40000000000 */
[----:B------:R-:W-:-:S04]  /*1890*/  UIADD3 UR10, UPT, UPT, -UR4, 0x100000, URZ ;  /* 0x00100000040a7890 */ /* 0x000fc8000fffe1ff */
[----:B------:R-:W-:Y:S02]  /*18a0*/  USHF.L.U32 UR11, UR10, 0xb, URZ ;  /* 0x0000000b0a0b7899 */ /* 0x000fe400080006ff */
[----:B------:R-:W-:Y:S02]  /*18b0*/  USHF.L.U32 UR10, UR10, 0x1, URZ ;  /* 0x000000010a0a7899 */ /* 0x000fe400080006ff */
[----:B------:R-:W-:-:S04]  /*18c0*/  UIADD3 UR4, UPT, UPT, -UR4, 0x100000, URZ ;  /* 0x0010000004047890 */ /* 0x000fc8000fffe1ff */
[----:B------:R-:W-:Y:S02]  /*18d0*/  USHF.L.U32 UR5, UR4, 0xb, URZ ;  /* 0x0000000b04057899 */ /* 0x000fe400080006ff */
[----:B------:R-:W-:Y:S01]  /*18e0*/  USHF.L.U32 UR4, UR4, 0x1, URZ ;  /* 0x0000000104047899 */ /* 0x000fe200080006ff */
[----:B------:R-:W2:Y:S03]  /*18f0*/  FENCE.VIEW.ASYNC.S ;  /* 0x00000000000073c6 */ /* 0x000ea60000000000 */
[----:B--2---:R3:W5:Y:S08]  /*1900*/  SYNCS.EXCH.64 URZ, [UR8+0x10008], UR10 ;  /* 0x0100080a08ff75b2 */ /* 0x0047700008000100 */
[----:B------:R3:W2:Y:S02]  /*1910*/  SYNCS.EXCH.64 URZ, [UR8+0x10018], UR4 ;  /* 0x0100180408ff75b2 */ /* 0x0006a40008000100 */
[----:B---3--:R-:W-:Y:S01]  /*1920*/  NOP ;  /* 0x0000000000007918 */ /* 0x008fe20000000000 */
.L_x_54:
[----:B--2---:R-:W-:Y:S05]  /*1930*/  BSYNC.RECONVERGENT B5 ;  /* 0x0000000000057941 */ /* 0x004fea0003800200 */
.L_x_53:
[----:B------:R-:W-:Y:S05]  /*1940*/  @!P0 BRA `(.L_x_55) ;  /* 0x0000000800708947 */ /* 0x000fea0003800000 */
[----:B-----5:R-:W-:Y:S01]  /*1950*/  BAR.SYNC.DEFER_BLOCKING 0x0 ;  /* 0x0000000000007b1d */ /* 0x020fe20000010000 */
[----:B------:R-:W-:Y:S01]  /*1960*/  @!P3 IMAD.MOV.U32 R2, RZ, RZ, 0x8000 ;  /* 0x00008000ff02b424 */ /* 0x000fe200078e00ff */
[----:B------:R-:W-:Y:S02]  /*1970*/  ELECT P1, URZ, PT ;  /* 0x0000000000ff782f */ /* 0x000fe40003820000 */
[----:B------:R-:W-:Y:S02]  /*1980*/  ELECT P0, URZ, PT ;  /* 0x0000000000ff782f */ /* 0x000fe40003800000 */
[C---:B------:R-:W-:Y:S01]  /*1990*/  ISETP.LT.U32.AND P1, PT, R132.reuse, 0x20, P1 ;  /* 0x000000208400780c */ /* 0x040fe20000f21070 */
[----:B------:R-:W-:Y:S01]  /*19a0*/  UMOV UR11, UR15 ;  /* 0x0000000f000b7c82 */ /* 0x000fe20008000000 */
[----:B------:R-:W-:Y:S01]  /*19b0*/  ISETP.LT.U32.AND P0, PT, R132, 0x20, P0 ;  /* 0x000000208400780c */ /* 0x000fe20000701070 */
[----:B------:R-:W-:-:S10]  /*19c0*/  UIADD3 UR16, UPT, UPT, UR8, 0x8000, URZ ;  /* 0x0000800008107890 */ /* 0x000fd4000fffe0ff */
[----:B------:R-:W-:Y:S01]  /*19d0*/  VOTEU.ANY UP0, P1 ;  /* 0x0000000000ff7886 */ /* 0x000fe20000800100 */
[----:B------:R-:W-:Y:S01]  /*19e0*/  VOTEU.ANY UP2, P1 ;  /* 0x0000000000ff7886 */ /* 0x000fe20000840100 */
[----:B------:R-:W-:Y:S01]  /*19f0*/  VOTEU.ANY UP1, P0 ;  /* 0x0000000000ff7886 */ /* 0x000fe20000020100 */
[----:B------:R-:W-:Y:S01]  /*1a00*/  VOTEU.ANY UP3, P0 ;  /* 0x0000000000ff7886 */ /* 0x000fe20000060100 */
[----:B------:R2:W-:Y:S01]  /*1a10*/  @!P3 SYNCS.ARRIVE.TRANS64 RZ, [UR8+0x10000], R2 ;  /* 0x01000002ffffb9a7 */ /* 0x0005e20008000008 */
[----:B------:R3:W-:Y:S06]  /*1a20*/  MEMBAR.ALL.CTA ;  /* 0x0000000000007992 */ /* 0x0007ec0000008000 */
[----:B---3--:R-:W3:Y:S01]  /*1a30*/  FENCE.VIEW.ASYNC.S ;  /* 0x00000000000073c6 */ /* 0x008ee20000000000 */
[----:B------:R-:W-:Y:S01]  /*1a40*/  @UP0 UIADD3 UR9, UPT, UPT, UR8, 0x10000, URZ ;  /* 0x0001000008090890 */ /* 0x000fe2000fffe0ff */
[----:B------:R-:W-:Y:S01]  /*1a50*/  @UP0 UMOV UR10, URZ ;  /* 0x000000ff000a0c82 */ /* 0x000fe20008000000 */
[----:B------:R-:W-:Y:S01]  /*1a60*/  @UP1 UIADD3 UR17, UPT, UPT, UR8, 0x10000, URZ ;  /* 0x0001000008111890 */ /* 0x000fe2000fffe0ff */
[----:B------:R-:W-:Y:S01]  /*1a70*/  @UP1 UMOV UR18, URZ ;  /* 0x000000ff00121c82 */ /* 0x000fe20008000000 */
[----:B------:R-:W-:Y:S01]  /*1a80*/  UISETP.NE.U32.AND UP0, UPT, UR22, URZ, UPT ;  /* 0x000000ff1600728c */ /* 0x000fe2000bf05070 */
[----:B---3--:R-:W-:Y:S06]  /*1a90*/  BAR.SYNC.DEFER_BLOCKING 0x0 ;  /* 0x0000000000007b1d */ /* 0x008fec0000010000 */
[----:B------:R2:W-:Y:S02]  /*1aa0*/  @UP2 UTMALDG.2D [UR8], [UR24] ;  /* 0x00000008180025b4 */ /* 0x0005e40008008000 */
[----:B------:R-:W-:Y:S06]  /*1ab0*/  BAR.SYNC.DEFER_BLOCKING 0x0 ;  /* 0x0000000000007b1d */ /* 0x000fec0000010000 */
[----:B------:R2:W-:Y:S02]  /*1ac0*/  @UP3 UTMALDG.2D [UR16], [UR26] ;  /* 0x000000101a0035b4 */ /* 0x0005e40008008000 */
[----:B------:R-:W-:Y:S06]  /*1ad0*/  BAR.SYNC.DEFER_BLOCKING 0x0 ;  /* 0x0000000000007b1d */ /* 0x000fec0000010000 */
[----:B------:R-:W3:Y:S02]  /*1ae0*/  SYNCS.PHASECHK.TRANS64.TRYWAIT P0, [UR8+0x10000], RZ ;  /* 0x010000ffff0075a7 */ /* 0x000ee40008001108 */
[----:B--23--:R-:W-:Y:S05]  /*1af0*/  @!P0 BRA `(.L_x_56) ;  /* 0x0000001000a08947 */ /* 0x00cfea0003800000 */
.L_x_70:
[----:B------:R-:W-:Y:S05]  /*1b00*/  BRA.U UP0, `(.L_x_57) ;  /* 0x0000000100747547 */ /* 0x000fea000b800000 */
[----:B------:R-:W-:Y:S02]  /*1b10*/  USHF.R.U32.HI UR6, URZ, 0x4, UR8 ;  /* 0x00000004ff067899 */ /* 0x000fe40008011608 */
[----:B------:R-:W-:Y:S02]  /*1b20*/  USHF.R.U32.HI UR10, URZ, 0x4, UR16 ;  /* 0x00000004ff0a7899 */ /* 0x000fe40008011610 */
[----:B------:R-:W-:Y:S02]  /*1b30*/  USGXT.U32 UR6, UR6, 0xe ;  /* 0x0000000e0606789a */ /* 0x000fe40008000000 */
[----:B------:R-:W-:Y:S02]  /*1b40*/  USGXT.U32 UR10, UR10, 0xe ;  /* 0x0000000e0a0a789a */ /* 0x000fe40008000000 */
[----:B------:R-:W-:Y:S02]  /*1b50*/  UIADD3 UR34, UP0, UPT, UR6, 0x2, URZ ;  /* 0x0000000206227890 */ /* 0x000fe4000ff1e0ff */
[----:B------:R-:W-:Y:S01]  /*1b60*/  UIADD3 UR32, UP1, UPT, UR10, 0x2, URZ ;  /* 0x000000020a207890 */ /* 0x000fe2000ff3e0ff */
[----:B------:R-:W-:Y:S01]  /*1b70*/  UMOV UR4, URZ ;  /* 0x000000ff00047c82 */ /* 0x000fe20008000000 */
[----:B------:R-:W-:Y:S01]  /*1b80*/  UMOV UR5, URZ ;  /* 0x000000ff00057c82 */ /* 0x000fe20008000000 */
[----:B------:R-:W-:-:S02]  /*1b90*/  UIADD3.X UR35, UPT, UPT, UR4, 0x40004040, URZ, UP0, !UPT ;  /* 0x4000404004237890 */ /* 0x000fc400087fe4ff */
[----:B------:R-:W-:Y:S02]  /*1ba0*/  UIADD3.X UR33, UPT, UPT, UR5, 0x40004040, URZ, UP1, !UPT ;  /* 0x4000404005217890 */ /* 0x000fe40008ffe4ff */
[----:B------:R-:W-:Y:S02]  /*1bb0*/  UIADD3.64 UR4, UPT, UPT, UR34, 0x2, URZ ;  /* 0x0000000222047897 */ /* 0x000fe4000fffe0ff */
[----:B------:R-:W-:Y:S02]  /*1bc0*/  UIADD3.64 UR16, UPT, UPT, UR32, 0x2, URZ ;  /* 0x0000000220107897 */ /* 0x000fe4000fffe0ff */
[----:B------:R-:W-:Y:S02]  /*1bd0*/  UIADD3.64 UR28, UPT, UPT, UR34, 0x4, URZ ;  /* 0x00000004221c7897 */ /* 0x000fe4000fffe0ff */
[----:B------:R-:W-:Y:S01]  /*1be0*/  UIADD3.64 UR30, UPT, UPT, UR32, 0x4, URZ ;  /* 0x00000004201e7897 */ /* 0x000fe2000fffe0ff */
[----:B------:R-:W-:Y:S01]  /*1bf0*/  UMOV UR36, 0x0 ;  /* 0x0000000000247882 */ /* 0x000fe20000000000 */
[----:B------:R-:W-:Y:S01]  /*1c00*/  UMOV UR37, 0x8200010 ;  /* 0x0820001000257882 */ /* 0x000fe20000000000 */
[----:B------:R-:W-:Y:S01]  /*1c10*/  UMOV UR7, 0x40004040 ;  /* 0x4000404000077882 */ /* 0x000fe20000000000 */
[----:B------:R-:W-:Y:S01]  /*1c20*/  UMOV UR11, 0x40004040 ;  /* 0x40004040000b7882 */ /* 0x000fe20000000000 */
[----:B------:R-:W-:Y:S01]  /*1c30*/  UMOV UR38, 0x0 ;  /* 0x0000000000267882 */ /* 0x000fe20000000000 */
[----:B------:R-:W-:Y:S01]  /*1c40*/  UMOV UR39, 0x8200010 ;  /* 0x0820001000277882 */ /* 0x000fe20000000000 */
[----:B------:R-:W-:Y:S01]  /*1c50*/  UMOV UR40, 0x0 ;  /* 0x0000000000287882 */ /* 0x000fe20000000000 */
[----:B------:R-:W-:Y:S01]  /*1c60*/  UMOV UR41, 0x8200010 ;  /* 0x0820001000297882 */ /* 0x000fe20000000000 */
[----:B------:R2:W-:Y:S01]  /*1c70*/  UTCHMMA gdesc[UR6], gdesc[UR10], tmem[UR23], tmem[UR36], idesc[UR37], !UPT ;  /* 0x00ff240a060075ea */ /* 0x0005e2000f800017 */
[----:B------:R-:W-:Y:S01]  /*1c80*/  UMOV UR42, 0x0 ;  /* 0x00000000002a7882 */ /* 0x000fe20000000000 */
[----:B------:R-:W-:Y:S01]  /*1c90*/  UMOV UR43, 0x8200010 ;  /* 0x08200010002b7882 */ /* 0x000fe20000000000 */
[----:B------:R2:W-:Y:S01]  /*1ca0*/  UTCHMMA gdesc[UR34], gdesc[UR32], tmem[UR23], tmem[UR38], idesc[UR39], UPT ;  /* 0x00ff2620220075ea */ /* 0x0005e2000b800017 */
[----:B------:R2:W-:Y:S01]  /*1cb0*/  UTCHMMA gdesc[UR4], gdesc[UR16], tmem[UR23], tmem[UR40], idesc[UR41], UPT ;  /* 0x00ff2810040075ea */ /* 0x0005e2000b800017 */
[----:B------:R2:W-:Y:S01]  /*1cc0*/  UTCHMMA gdesc[UR28], gdesc[UR30], tmem[UR23], tmem[UR42], idesc[UR43], UPT ;  /* 0x00ff2a1e1c0075ea */ /* 0x0005e2000b800017 */
[----:B------:R-:W-:Y:S01]  /*1cd0*/  NOP ;  /* 0x0000000000007918 */ /* 0x000fe20000000000 */
.L_x_57:
[----:B------:R-:W-:Y:S01]  /*1ce0*/  ELECT P0, URZ, PT ;  /* 0x0000000000ff782f */ /* 0x000fe20003800000 */
[----:B--2---:R-:W-:Y:S01]  /*1cf0*/  UMOV UR4, UR12 ;  /* 0x0000000c00047c82 */ /* 0x004fe20008000000 */
[----:B------:R-:W-:Y:S02]  /*1d00*/  UMOV UR5, URZ ;  /* 0x000000ff00057c82 */ /* 0x000fe40008000000 */
[----:B------:R-:W-:-:S13]  /*1d10*/  ISETP.LT.U32.AND P0, PT, R132, 0x20, P0 ;  /* 0x000000208400780c */ /* 0x000fda0000701070 */
[----:B------:R-:W-:Y:S01]  /*1d20*/  VOTEU.ANY UP0, P0 ;  /* 0x0000000000ff7886 */ /* 0x000fe20000000100 */
[----:B------:R-:W-:Y:S01]  /*1d30*/  VOTEU.ANY UP1, P0 ;  /* 0x0000000000ff7886 */ /* 0x000fe20000020100 */
[----:B------:R-:W-:-:S03]  /*1d40*/  ISETP.GE.U32.AND P0, PT, R12, 0x41, PT ;  /* 0x000000410c00780c */ /* 0x000fc60003f06070 */
[----:B------:R-:W-:Y:S02]  /*1d50*/  @UP0 UMOV UR4, UR4 ;  /* 0x0000000400040c82 */ /* 0x000fe40008000000 */
[----:B------:R2:W-:Y:S01]  /*1d60*/  @UP1 UTCBAR [UR4], URZ ;  /* 0x000000ff040013e9 */ /* 0x0005e200080000ff */
[----:B------:R-:W-:Y:S06]  /*1d70*/  BAR.SYNC.DEFER_BLOCKING 0x0 ;  /* 0x0000000000007b1d */ /* 0x000fec0000010000 */
[----:B------:R-:W3:Y:S02]  /*1d80*/  SYNCS.PHASECHK.TRANS64.TRYWAIT P1, [UR8+0x10010], RZ ;  /* 0x010010ffff0075a7 */ /* 0x000ee40008021108 */
[----:B--23--:R-:W-:Y:S05]  /*1d90*/  @!P1 BRA `(.L_x_58) ;  /* 0x0000001000049947 */ /* 0x00cfea0003800000 */
.L_x_71:
[----:B------:R-:W-:Y:S01]  /*1da0*/  UMOV UR4, URZ ;  /* 0x000000ff00047c82 */ /* 0x000fe20008000000 */
[----:B------:R-:W-:Y:S05]  /*1db0*/  @!P0 BRA `(.L_x_55) ;  /* 0x0000000400548947 */ /* 0x000fea0003800000 */
[----:B------:R-:W2:Y:S01]  /*1dc0*/  LDCU UR29, c[0x0][0x3a0] ;  /* 0x00007400ff1d77ac */ /* 0x000ea20008000800 */
[----:B------:R-:W-:Y:S01]  /*1dd0*/  UMOV UR9, 0x1 ;  /* 0x0000000100097882 */ /* 0x000fe20000000000 */
[----:B------:R-:W-:-:S05]  /*1de0*/  UMOV UR14, 0x40 ;  /* 0x00000040000e7882 */ /* 0x000fca0000000000 */
.L_x_62:
[----:B------:R-:W-:Y:S01]  /*1df0*/  BAR.SYNC.DEFER_BLOCKING 0x0 ;  /* 0x0000000000007b1d */ /* 0x000fe20000010000 */
[----:B------:R-:W-:Y:S01]  /*1e00*/  ULEA UR28, UR9, UR8, 0x3 ;  /* 0x00000008091c7291 */ /* 0x000fe2000f8e18ff */
[----:B------:R-:W-:Y:S01]  /*1e10*/  @!P3 IMAD.MOV.U32 R2, RZ, RZ, 0x8000 ;  /* 0x00008000ff02b424 */ /* 0x000fe200078e00ff */
[----:B------:R-:W-:Y:S01]  /*1e20*/  ELECT P1, URZ, PT ;  /* 0x0000000000ff782f */ /* 0x000fe20003820000 */
[----:B------:R-:W-:-:S03]  /*1e30*/  ULEA UR12, UR9, UR8, 0xe ;  /* 0x00000008090c7291 */ /* 0x000fc6000f8e70ff */
[----:B------:R-:W-:Y:S02]  /*1e40*/  ISETP.LT.U32.AND P1, PT, R132, 0x20, P1 ;  /* 0x000000208400780c */ /* 0x000fe40000f21070 */
[----:B------:R-:W-:Y:S01]  /*1e50*/  ELECT P0, URZ, PT ;  /* 0x0000000000ff782f */ /* 0x000fe20003800000 */
[----:B------:R-:W-:-:S03]  /*1e60*/  UIADD3 UR16, UPT, UPT, UR12, 0x8000, URZ ;  /* 0x000080000c107890 */ /* 0x000fc6000fffe0ff */
[----:B------:R-:W-:Y:S01]  /*1e70*/  ISETP.LT.U32.AND P0, PT, R132, 0x20, P0 ;  /* 0x000000208400780c */ /* 0x000fe20000701070 */
[----:B------:R-:W-:Y:S01]  /*1e80*/  UMOV UR18, UR14 ;  /* 0x0000000e00127c82 */ /* 0x000fe20008000000 */
[----:B------:R-:W-:-:S05]  /*1e90*/  USHF.L.U32 UR5, UR4, 0x1f, URZ ;  /* 0x0000001f04057899 */ /* 0x000fca00080006ff */
[----:B------:R-:W-:Y:S01]  /*1ea0*/  VOTEU.ANY UP0, P1 ;  /* 0x0000000000ff7886 */ /* 0x000fe20000800100 */
[----:B------:R3:W-:Y:S01]  /*1eb0*/  @!P3 SYNCS.ARRIVE.TRANS64 RZ, [UR28+0x10000], R2 ;  /* 0x01000002ffffb9a7 */ /* 0x0007e2000800001c */
[----:B------:R5:W-:Y:S06]  /*1ec0*/  MEMBAR.ALL.CTA ;  /* 0x0000000000007992 */ /* 0x000bec0000008000 */
[----:B-----5:R-:W5:Y:S01]  /*1ed0*/  FENCE.VIEW.ASYNC.S ;  /* 0x00000000000073c6 */ /* 0x020f620000000000 */
[----:B------:R-:W-:Y:S01]  /*1ee0*/  @UP0 UIADD3 UR13, UPT, UPT, UR28, 0x10000, URZ ;  /* 0x000100001c0d0890 */ /* 0x000fe2000fffe0ff */
[----:B-----5:R-:W-:Y:S01]  /*1ef0*/  VOTEU.ANY UP0, P1 ;  /* 0x0000000000ff7886 */ /* 0x020fe20000800100 */
[----:B------:R-:W-:Y:S01]  /*1f00*/  VOTEU.ANY UP1, P0 ;  /* 0x0000000000ff7886 */ /* 0x000fe20000020100 */
[----:B---3--:R-:W-:-:S04]  /*1f10*/  IMAD.U32 R2, RZ, RZ, UR5 ;  /* 0x00000005ff027e24 */ /* 0x008fc8000f8e00ff */
[----:B------:R-:W-:Y:S01]  /*1f20*/  @UP1 UIADD3 UR17, UPT, UPT, UR28, 0x10000, URZ ;  /* 0x000100001c111890 */ /* 0x000fe2000fffe0ff */
[----:B------:R-:W-:Y:S01]  /*1f30*/  VOTEU.ANY UP1, P0 ;  /* 0x0000000000ff7886 */ /* 0x000fe20000020100 */
[----:B------:R-:W-:Y:S06]  /*1f40*/  BAR.SYNC.DEFER_BLOCKING 0x0 ;  /* 0x0000000000007b1d */ /* 0x000fec0000010000 */
[----:B------:R3:W-:Y:S01]  /*1f50*/  @UP0 UTMALDG.2D [UR12], [UR24] ;  /* 0x0000000c180005b4 */ /* 0x0007e20008008000 */
[----:B------:R-:W-:Y:S01]  /*1f60*/  UISETP.NE.U32.AND UP0, UPT, UR22, URZ, UPT ;  /* 0x000000ff1600728c */ /* 0x000fe2000bf05070 */
[----:B------:R-:W-:Y:S06]  /*1f70*/  BAR.SYNC.DEFER_BLOCKING 0x0 ;  /* 0x0000000000007b1d */ /* 0x000fec0000010000 */
[----:B------:R3:W-:Y:S02]  /*1f80*/  @UP1 UTMALDG.2D [UR16], [UR26] ;  /* 0x000000101a0015b4 */ /* 0x0007e40008008000 */
[----:B------:R-:W-:Y:S06]  /*1f90*/  BAR.SYNC.DEFER_BLOCKING 0x0 ;  /* 0x0000000000007b1d */ /* 0x000fec0000010000 */
[----:B------:R-:W5:Y:S02]  /*1fa0*/  SYNCS.PHASECHK.TRANS64.TRYWAIT P0, [UR28+0x10000], R2 ;  /* 0x01000002ff0075a7 */ /* 0x000f64000800111c */
[----:B---3-5:R-:W-:Y:S05]  /*1fb0*/  @!P0 BRA `(.L_x_59) ;  /* 0x0000000c00888947 */ /* 0x028fea0003800000 */
.L_x_72:
        /* <DEDUP_REMOVED lines=11> */
[----:B------:R-:W-:Y:S02]  /*2070*/  UIADD3 UR6, UP0, UPT, UR16, 0x2, URZ ;  /* 0x0000000210067890 */ /* 0x000fe4000ff1e0ff */
[----:B------:R-:W-:Y:S02]  /*2080*/  UIADD3 UR32, UP1, UPT, UR30, 0x2, URZ ;  /* 0x000000021e207890 */ /* 0x000fe4000ff3e0ff */
[----:B------:R-:W-:Y:S02]  /*2090*/  UIADD3 UR34, UP2, UPT, UR16, 0x4, URZ ;  /* 0x0000000410227890 */ /* 0x000fe4000ff5e0ff */
[----:B------:R-:W-:Y:S02]  /*20a0*/  UIADD3 UR36, UP3, UPT, UR30, 0x4, URZ ;  /* 0x000000041e247890 */ /* 0x000fe4000ff7e0ff */
[----:B------:R-:W-:-:S02]  /*20b0*/  UIADD3.X UR7, UPT, UPT, UR17, URZ, URZ, UP0, !UPT ;  /* 0x000000ff11077290 */ /* 0x000fc400087fe4ff */
[----:B------:R-:W-:Y:S02]  /*20c0*/  UIADD3.X UR33, UPT, UPT, UR31, URZ, URZ, UP1, !UPT ;  /* 0x000000ff1f217290 */ /* 0x000fe40008ffe4ff */
[----:B------:R-:W-:Y:S02]  /*20d0*/  UIADD3.X UR35, UPT, UPT, UR17, URZ, URZ, UP2, !UPT ;  /* 0x000000ff11237290 */ /* 0x000fe400097fe4ff */
[----:B------:R-:W-:Y:S01]  /*20e0*/  UIADD3.X UR37, UPT, UPT, UR31, URZ, URZ, UP3, !UPT ;  /* 0x000000ff1f257290 */ /* 0x000fe20009ffe4ff */
        /* <DEDUP_REMOVED lines=8> */
[----:B------:R3:W-:Y:S01]  /*2170*/  UTCHMMA gdesc[UR10], gdesc[UR12], tmem[UR23], tmem[UR38], idesc[UR39], UPT ;  /* 0x00ff260c0a0075ea */ /* 0x0007e2000b800017 */
[----:B------:R-:W-:Y:S01]  /*2180*/  UMOV UR44, 0x0 ;  /* 0x00000000002c7882 */ /* 0x000fe20000000000 */
[----:B------:R-:W-:Y:S01]  /*2190*/  UMOV UR45, 0x8200010 ;  /* 0x08200010002d7882 */ /* 0x000fe20000000000 */
[----:B------:R3:W-:Y:S01]  /*21a0*/  UTCHMMA gdesc[UR16], gdesc[UR30], tmem[UR23], tmem[UR40], idesc[UR41], UPT ;  /* 0x00ff281e100075ea */ /* 0x0007e2000b800017 */
[----:B------:R3:W-:Y:S01]  /*21b0*/  UTCHMMA gdesc[UR6], gdesc[UR32], tmem[UR23], tmem[UR42], idesc[UR43], UPT ;  /* 0x00ff2a20060075ea */ /* 0x0007e2000b800017 */
[----:B------:R3:W-:Y:S01]  /*21c0*/  UTCHMMA gdesc[UR34], gdesc[UR36], tmem[UR23], tmem[UR44], idesc[UR45], UPT ;  /* 0x00ff2c24220075ea */ /* 0x0007e2000b800017 */
[----:B------:R-:W-:Y:S01]  /*21d0*/  NOP ;  /* 0x0000000000007918 */ /* 0x000fe20000000000 */
.L_x_60:
[----:B------:R-:W-:Y:S01]  /*21e0*/  ELECT P0, URZ, PT ;  /* 0x0000000000ff782f */ /* 0x000fe20003800000 */
[----:B---3--:R-:W-:-:S03]  /*21f0*/  UIADD3 UR6, UPT, UPT, UR28, 0x10010, URZ ;  /* 0x000100101c067890 */ /* 0x008fc6000fffe0ff */
[----:B------:R-:W-:Y:S01]  /*2200*/  ISETP.LT.U32.AND P0, PT, R132, 0x20, P0 ;  /* 0x000000208400780c */ /* 0x000fe20000701070 */
[----:B------:R-:W-:-:S12]  /*2210*/  UMOV UR7, URZ ;  /* 0x000000ff00077c82 */ /* 0x000fd80008000000 */
[----:B------:R-:W-:Y:S01]  /*2220*/  VOTEU.ANY UP0, P0 ;  /* 0x0000000000ff7886 */ /* 0x000fe20000000100 */
[----:B------:R-:W-:-:S04]  /*2230*/  VOTEU.ANY UP1, P0 ;  /* 0x0000000000ff7886 */ /* 0x000fc80000020100 */
[----:B------:R-:W-:Y:S02]  /*2240*/  @UP0 UMOV UR6, UR6 ;  /* 0x0000000600060c82 */ /* 0x000fe40008000000 */
[----:B------:R3:W-:Y:S01]  /*2250*/  @UP1 UTCBAR [UR6], URZ ;  /* 0x000000ff060013e9 */ /* 0x0007e200080000ff */
[----:B------:R-:W-:Y:S06]  /*2260*/  BAR.SYNC.DEFER_BLOCKING 0x0 ;  /* 0x0000000000007b1d */ /* 0x000fec0000010000 */
[----:B------:R-:W5:Y:S02]  /*2270*/  SYNCS.PHASECHK.TRANS64.TRYWAIT P0, [UR28+0x10010], R2 ;  /* 0x01001002ff0075a7 */ /* 0x000f64000800111c */
[----:B---3-5:R-:W-:Y:S05]  /*2280*/  @!P0 BRA `(.L_x_61) ;  /* 0x0000000800e08947 */ /* 0x028fea0003800000 */
.L_x_73:
[----:B------:R-:W-:Y:S02]  /*2290*/  UIADD3 UR9, UPT, UPT, UR9, 0x1, URZ ;  /* 0x0000000109097890 */ /* 0x000fe4000fffe0ff */
[----:B------:R-:W-:Y:S02]  /*22a0*/  UIADD3 UR14, UPT, UPT, UR14, 0x40, URZ ;  /* 0x000000400e0e7890 */ /* 0x000fe4000fffe0ff */
[----:B------:R-:W-:-:S04]  /*22b0*/  UISETP.NE.U32.AND UP0, UPT, UR9, 0x2, UPT ;  /* 0x000000020900788c */ /* 0x000fc8000bf05070 */
[----:B------:R-:W-:Y:S02]  /*22c0*/  USEL UR5, URZ, 0x1, UP0 ;  /* 0x00000001ff057887 */ /* 0x000fe40008000000 */
[----:B------:R-:W-:Y:S02]  /*22d0*/  USEL UR9, UR9, URZ, UP0 ;  /* 0x000000ff09097287 */ /* 0x000fe40008000000 */
[----:B--2---:R-:W-:Y:S02]  /*22e0*/  UISETP.GE.AND UP0, UPT, UR14, UR29, UPT ;  /* 0x0000001d0e00728c */ /* 0x004fe4000bf06270 */
[----:B------:R-:W-:-:S07]  /*22f0*/  ULOP3.LUT UR4, UR4, UR5, URZ, 0x3c, !UPT ;  /* 0x0000000504047292 */ /* 0x000fce000f8e3cff */
[----:B------:R-:W-:Y:S05]  /*2300*/  BRA.U !UP0, `(.L_x_62) ;  /* 0xfffffff908b87547 */ /* 0x000fea000b83ffff */
.L_x_55:
[----:B-----5:R-:W-:Y:S06]  /*2310*/  BAR.SYNC.DEFER_BLOCKING 0x0 ;  /* 0x0000000000007b1d */ /* 0x020fec0000010000 */
[----:B------:R-:W-:Y:S04]  /*2320*/  BSSY.RECONVERGENT B5, `(.L_x_63) ;  /* 0x0000004000057945 */ /* 0x000fe80003800200 */
[----:B------:R-:W-:Y:S05]  /*2330*/  @P3 BRA `(.L_x_64) ;  /* 0x0000000000083947 */ /* 0x000fea0003800000 */
[----:B------:R-:W2:Y:S02]  /*2340*/  SYNCS.CCTL.IV [UR8+0x10000] ;  /* 0x01000000ff0079b1 */ /* 0x000ea40008000008 */
[----:B--2---:R-:W2:Y:S02]  /*2350*/  SYNCS.CCTL.IV [UR8+0x10010] ;  /* 0x01001000ff0079b1 */ /* 0x004ea40008000008 */
.L_x_64:
[----:B------:R-:W-:Y:S05]  /*2360*/  BSYNC.RECONVERGENT B5 ;  /* 0x0000000000057941 */ /* 0x000fea0003800200 */
.L_x_63:
[----:B--2---:R-:W-:Y:S06]  /*2370*/  BAR.SYNC.DEFER_BLOCKING 0x0 ;  /* 0x0000000000007b1d */ /* 0x004fec0000010000 */
[----:B------:R-:W-:Y:S04]  /*2380*/  BSSY.RECONVERGENT B5, `(.L_x_65) ;  /* 0x0000004000057945 */ /* 0x000fe80003800200 */
[----:B------:R-:W-:Y:S05]  /*2390*/  @P3 BRA `(.L_x_66) ;  /* 0x0000000000083947 */ /* 0x000fea0003800000 */
[----:B------:R-:W2:Y:S02]  /*23a0*/  SYNCS.CCTL.IV [UR8+0x10008] ;  /* 0x01000800ff0079b1 */ /* 0x000ea40008000008 */
[----:B--2---:R-:W2:Y:S02]  /*23b0*/  SYNCS.CCTL.IV [UR8+0x10018] ;  /* 0x01001800ff0079b1 */ /* 0x004ea40008000008 */
.L_x_66:
[----:B------:R-:W-:Y:S05]  /*23c0*/  BSYNC.RECONVERGENT B5 ;  /* 0x0000000000057941 */ /* 0x000fea0003800200 */
.L_x_65:
[----:B------:R-:W-:Y:S01]  /*23d0*/  USHF.L.U32 UR4, UR22, 0x15, URZ ;  /* 0x0000001516047899 */ /* 0x000fe200080006ff */
[C---:B------:R-:W-:Y:S01]  /*23e0*/  IMAD.SHL.U32 R2, R0.reuse, 0x80, RZ ;  /* 0x0000008000027824 */ /* 0x040fe200078e00ff */
[----:B------:R-:W-:Y:S01]  /*23f0*/  ELECT P0, URZ, PT ;  /* 0x0000000000ff782f */ /* 0x000fe20003800000 */
[----:B------:R-:W-:Y:S01]  /*2400*/  IMAD.SHL.U32 R3, R0, 0x10, RZ ;  /* 0x0000001000037824 */ /* 0x000fe200078e00ff */
[----:B------:R-:W-:Y:S02]  /*2410*/  ULOP3.LUT UR4, UR4, 0x600000, URZ, 0xc0, !UPT ;  /* 0x0060000004047892 */ /* 0x000fe4000f8ec0ff */
[----:B------:R-:W-:Y:S01]  /*2420*/  LOP3.LUT R0, R2, 0x3f80, RZ, 0xc0, !PT ;  /* 0x00003f8002007812 */ /* 0x000fe200078ec0ff */
[----:B------:R-:W-:Y:S01]  /*2430*/  ULOP3.LUT UR22, UR22, 0x1, URZ, 0xc0, !UPT ;  /* 0x0000000116167892 */ /* 0x000fe2000f8ec0ff */
[----:B------:R-:W-:Y:S01]  /*2440*/  ISETP.LT.U32.AND P0, PT, R132, 0x40, P0 ;  /* 0x000000408400780c */ /* 0x000fe20000701070 */
[----:B------:R-:W-:Y:S01]  /*2450*/  UIADD3 UR4, UPT, UPT, UR23, UR4, URZ ;  /* 0x0000000417047290 */ /* 0x000fe2000fffe0ff */
[----:B------:R-:W-:Y:S01]  /*2460*/  LOP3.LUT R0, R0, 0x70, R3, 0xf8, !PT ;  /* 0x0000007000007812 */ /* 0x000fe200078ef803 */
[----:B------:R-:W-:Y:S01]  /*2470*/  ULEA UR5, UR22, UR19, 0x6 ;  /* 0x0000001316057291 */ /* 0x000fe2000f8e30ff */
[----:B------:R-:W-:-:S02]  /*2480*/  UMOV UR6, UR15 ;  /* 0x0000000f00067c82 */ /* 0x000fc40008000000 */
[C---:B------:R-:W-:Y:S02]  /*2490*/  LOP3.LUT R2, R0.reuse, 0x10, RZ, 0x3c, !PT ;  /* 0x0000001000027812 */ /* 0x040fe400078e3cff */
[----:B------:R-:W-:Y:S02]  /*24a0*/  LOP3.LUT R3, R0, 0x20, RZ, 0x3c, !PT ;  /* 0x0000002000037812 */ /* 0x000fe400078e3cff */
[----:B----4-:R-:W3:Y:S01]  /*24b0*/  LDTM.x128 R4, tmem[UR4] ;  /* 0x00000004000479ee */ /* 0x010ee200083c0000 */
[----:B------:R-:W-:Y:S01]  /*24c0*/  NOP ;  /* 0x0000000000007918 */ /* 0x000fe20000000000 */
[----:B------:R-:W-:Y:S01]  /*24d0*/  ULEA UR4, UR22, UR8, 0xe ;  /* 0x0000000816047291 */ /* 0x000fe2000f8e70ff */
[----:B---3--:R-:W-:Y:S01]  /*24e0*/  VOTEU.ANY UP1, P0 ;  /* 0x0000000000ff7886 */ /* 0x008fe20000020100 */
[----:B------:R-:W-:Y:S01]  /*24f0*/  VOTEU.ANY UP0, P0 ;  /* 0x0000000000ff7886 */ /* 0x000fe20000000100 */
[----:B------:R-:W-:Y:S02]  /*2500*/  F2FP.F16.F32.PACK_AB R4, R5, R4 ;  /* 0x000000040504723e */ /* 0x000fe400000000ff */
[----:B------:R-:W-:-:S02]  /*2510*/  F2FP.F16.F32.PACK_AB R68, R69, R68 ;  /* 0x000000444544723e */ /* 0x000fc400000000ff */
[----:B------:R-:W-:Y:S02]  /*2520*/  F2FP.F16.F32.PACK_AB R5, R7, R6 ;  /* 0x000000060705723e */ /* 0x000fe400000000ff */
[----:B------:R-:W-:Y:S02]  /*2530*/  F2FP.F16.F32.PACK_AB R12, R13, R12 ;  /* 0x0000000c0d0c723e */ /* 0x000fe400000000ff */
[----:B------:R-:W-:Y:S02]  /*2540*/  F2FP.F16.F32.PACK_AB R69, R71, R70 ;  /* 0x000000464745723e */ /* 0x000fe400000000ff */
[----:B------:R-:W-:Y:S02]  /*2550*/  F2FP.F16.F32.PACK_AB R76, R77, R76 ;  /* 0x0000004c4d4c723e */ /* 0x000fe400000000ff */
[----:B------:R-:W-:Y:S02]  /*2560*/  F2FP.F16.F32.PACK_AB R6, R9, R8 ;  /* 0x000000080906723e */ /* 0x000fe400000000ff */
[----:B------:R-:W-:-:S02]  /*2570*/  F2FP.F16.F32.PACK_AB R7, R11, R10 ;  /* 0x0000000a0b07723e */ /* 0x000fc400000000ff */
[----:B------:R-:W-:Y:S02]  /*2580*/  F2FP.F16.F32.PACK_AB R13, R15, R14 ;  /* 0x0000000e0f0d723e */ /* 0x000fe400000000ff */
[----:B------:R-:W-:Y:S01]  /*2590*/  F2FP.F16.F32.PACK_AB R20, R21, R20 ;  /* 0x000000141514723e */ /* 0x000fe200000000ff */
[----:B--2---:R2:W-:Y:S01]  /*25a0*/  STS.128 [R0+UR8], R4 ;  /* 0x0000000400007988 */ /* 0x0045e20008000c08 */
[----:B------:R-:W-:Y:S02]  /*25b0*/  F2FP.F16.F32.PACK_AB R70, R73, R72 ;  /* 0x000000484946723e */ /* 0x000fe400000000ff */
[----:B------:R-:W-:Y:S02]  /*25c0*/  F2FP.F16.F32.PACK_AB R71, R75, R74 ;  /* 0x0000004a4b47723e */ /* 0x000fe400000000ff */
[----:B------:R-:W-:Y:S02]  /*25d0*/  F2FP.F16.F32.PACK_AB R77, R79, R78 ;  /* 0x0000004e4f4d723e */ /* 0x000fe400000000ff */
[----:B------:R-:W-:Y:S01]  /*25e0*/  F2FP.F16.F32.PACK_AB R84, R85, R84 ;  /* 0x000000545554723e */ /* 0x000fe200000000ff */
[----:B------:R3:W-:Y:S01]  /*25f0*/  STS.128 [R0+UR8+0x4000], R68 ;  /* 0x0040004400007988 */ /* 0x0007e20008000c08 */
[----:B------:R-:W-:-:S02]  /*2600*/  F2FP.F16.F32.PACK_AB R14, R17, R16 ;  /* 0x00000010110e723e */ /* 0x000fc400000000ff */
[----:B------:R-:W-:Y:S02]  /*2610*/  F2FP.F16.F32.PACK_AB R15, R19, R18 ;  /* 0x00000012130f723e */ /* 0x000fe400000000ff */
[----:B------:R-:W-:Y:S02]  /*2620*/  F2FP.F16.F32.PACK_AB R21, R23, R22 ;  /* 0x000000161715723e */ /* 0x000fe400000000ff */
[----:B------:R-:W-:Y:S01]  /*2630*/  F2FP.F16.F32.PACK_AB R28, R29, R28 ;  /* 0x0000001c1d1c723e */ /* 0x000fe200000000ff */
[----:B------:R4:W-:Y:S01]  /*2640*/  STS.128 [R2+UR8], R12 ;  /* 0x0000000c02007988 */ /* 0x0009e20008000c08 */
[----:B------:R-:W-:Y:S02]  /*2650*/  F2FP.F16.F32.PACK_AB R78, R81, R80 ;  /* 0x00000050514e723e */ /* 0x000fe400000000ff */
[----:B------:R-:W-:Y:S02]  /*2660*/  F2FP.F16.F32.PACK_AB R79, R83, R82 ;  /* 0x00000052534f723e */ /* 0x000fe400000000ff */
[----:B------:R-:W-:-:S02]  /*2670*/  F2FP.F16.F32.PACK_AB R85, R87, R86 ;  /* 0x000000565755723e */ /* 0x000fc400000000ff */
[----:B------:R-:W-:Y:S01]  /*2680*/  F2FP.F16.F32.PACK_AB R92, R93, R92 ;  /* 0x0000005c5d5c723e */ /* 0x000fe200000000ff */
[----:B------:R4:W-:Y:S01]  /*2690*/  STS.128 [R2+UR8+0x4000], R76 ;  /* 0x0040004c02007988 */ /* 0x0009e20008000c08 */
[----:B------:R-:W-:Y:S02]  /*26a0*/  F2FP.F16.F32.PACK_AB R22, R25, R24 ;  /* 0x000000181916723e */ /* 0x000fe400000000ff */
[----:B------:R-:W-:Y:S02]  /*26b0*/  F2FP.F16.F32.PACK_AB R23, R27, R26 ;  /* 0x0000001a1b17723e */ /* 0x000fe400000000ff */
[----:B------:R-:W-:Y:S02]  /*26c0*/  F2FP.F16.F32.PACK_AB R29, R31, R30 ;  /* 0x0000001e1f1d723e */ /* 0x000fe400000000ff */
[----:B------:R-:W-:Y:S01]  /*26d0*/  F2FP.F16.F32.PACK_AB R36, R37, R36 ;  /* 0x000000242524723e */ /* 0x000fe200000000ff */
[----:B------:R4:W-:Y:S01]  /*26e0*/  STS.128 [R3+UR8], R20 ;  /* 0x0000001403007988 */ /* 0x0009e20008000c08 */
[----:B------:R-:W-:-:S02]  /*26f0*/  F2FP.F16.F32.PACK_AB R86, R89, R88 ;  /* 0x000000585956723e */ /* 0x000fc400000000ff */
[----:B------:R-:W-:Y:S02]  /*2700*/  F2FP.F16.F32.PACK_AB R87, R91, R90 ;  /* 0x0000005a5b57723e */ /* 0x000fe400000000ff */
[----:B------:R-:W-:Y:S02]  /*2710*/  F2FP.F16.F32.PACK_AB R93, R95, R94 ;  /* 0x0000005e5f5d723e */ /* 0x000fe400000000ff */
[----:B------:R-:W-:Y:S01]  /*2720*/  F2FP.F16.F32.PACK_AB R100, R101, R100 ;  /* 0x000000646564723e */ /* 0x000fe200000000ff */
[----:B------:R4:W-:Y:S01]  /*2730*/  STS.128 [R3+UR8+0x4000], R84 ;  /* 0x0040005403007988 */ /* 0x0009e20008000c08 */
[----:B------:R-:W-:Y:S02]  /*2740*/  F2FP.F16.F32.PACK_AB R30, R33, R32 ;  /* 0x00000020211e723e */ /* 0x000fe400000000ff */
[----:B------:R-:W-:Y:S02]  /*2750*/  F2FP.F16.F32.PACK_AB R31, R35, R34 ;  /* 0x00000022231f723e */ /* 0x000fe400000000ff */
[----:B------:R-:W-:-:S02]  /*2760*/  F2FP.F16.F32.PACK_AB R37, R39, R38 ;  /* 0x000000262725723e */ /* 0x000fc400000000ff */
[----:B------:R-:W-:Y:S02]  /*2770*/  F2FP.F16.F32.PACK_AB R44, R45, R44 ;  /* 0x0000002c2d2c723e */ /* 0x000fe400000000ff */
[----:B------:R-:W-:Y:S02]  /*2780*/  F2FP.F16.F32.PACK_AB R94, R97, R96 ;  /* 0x00000060615e723e */ /* 0x000fe400000000ff */
[----:B------:R-:W-:Y:S02]  /*2790*/  F2FP.F16.F32.PACK_AB R95, R99, R98 ;  /* 0x00000062635f723e */ /* 0x000fe400000000ff */
[----:B------:R-:W-:Y:S02]  /*27a0*/  F2FP.F16.F32.PACK_AB R101, R103, R102 ;  /* 0x000000666765723e */ /* 0x000fe400000000ff */
[----:B------:R-:W-:Y:S02]  /*27b0*/  F2FP.F16.F32.PACK_AB R108, R109, R108 ;  /* 0x0000006c6d6c723e */ /* 0x000fe400000000ff */
[----:B------:R-:W-:-:S02]  /*27c0*/  LOP3.LUT R8, R0, 0x30, RZ, 0x3c, !PT ;  /* 0x0000003000087812 */ /* 0x000fc400078e3cff */
[----:B------:R-:W-:Y:S02]  /*27d0*/  F2FP.F16.F32.PACK_AB R38, R41, R40 ;  /* 0x000000282926723e */ /* 0x000fe400000000ff */
[----:B------:R-:W-:Y:S01]  /*27e0*/  F2FP.F16.F32.PACK_AB R39, R43, R42 ;  /* 0x0000002a2b27723e */ /* 0x000fe200000000ff */
[----:B------:R4:W-:Y:S01]  /*27f0*/  STS.128 [R8+UR8], R28 ;  /* 0x0000001c08007988 */ /* 0x0009e20008000c08 */
[----:B------:R-:W-:Y:S02]  /*2800*/  F2FP.F16.F32.PACK_AB R45, R47, R46 ;  /* 0x0000002e2f2d723e */ /* 0x000fe400000000ff */
[----:B------:R-:W-:Y:S01]  /*2810*/  F2FP.F16.F32.PACK_AB R52, R53, R52 ;  /* 0x000000343534723e */ /* 0x000fe200000000ff */
[----:B------:R4:W-:Y:S01]  /*2820*/  STS.128 [R8+UR8+0x4000], R92 ;  /* 0x0040005c08007988 */ /* 0x0009e20008000c08 */
[----:B------:R-:W-:Y:S02]  /*2830*/  F2FP.F16.F32.PACK_AB R102, R105, R104 ;  /* 0x000000686966723e */ /* 0x000fe400000000ff */
[----:B------:R-:W-:-:S02]  /*2840*/  F2FP.F16.F32.PACK_AB R103, R107, R106 ;  /* 0x0000006a6b67723e */ /* 0x000fc400000000ff */
[----:B------:R-:W-:Y:S02]  /*2850*/  F2FP.F16.F32.PACK_AB R109, R111, R110 ;  /* 0x0000006e6f6d723e */ /* 0x000fe400000000ff */
[----:B------:R-:W-:Y:S02]  /*2860*/  F2FP.F16.F32.PACK_AB R116, R117, R116 ;  /* 0x000000747574723e */ /* 0x000fe400000000ff */
[----:B------:R-:W-:Y:S02]  /*2870*/  LOP3.LUT R9, R0, 0x40, RZ, 0x3c, !PT ;  /* 0x0000004000097812 */ /* 0x000fe400078e3cff */
[----:B------:R-:W-:Y:S02]  /*2880*/  F2FP.F16.F32.PACK_AB R46, R49, R48 ;  /* 0x00000030312e723e */ /* 0x000fe400000000ff */
[----:B------:R-:W-:Y:S01]  /*2890*/  F2FP.F16.F32.PACK_AB R47, R51, R50 ;  /* 0x00000032332f723e */ /* 0x000fe200000000ff */
[----:B------:R4:W-:Y:S01]  /*28a0*/  STS.128 [R9+UR8], R36 ;  /* 0x0000002409007988 */ /* 0x0009e20008000c08 */
[----:B------:R-:W-:-:S02]  /*28b0*/  F2FP.F16.F32.PACK_AB R53, R55, R54 ;  /* 0x000000363735723e */ /* 0x000fc400000000ff */
[----:B------:R-:W-:Y:S01]  /*28c0*/  F2FP.F16.F32.PACK_AB R60, R61, R60 ;  /* 0x0000003c3d3c723e */ /* 0x000fe200000000ff */
[----:B------:R4:W-:Y:S01]  /*28d0*/  STS.128 [R9+UR8+0x4000], R100 ;  /* 0x0040006409007988 */ /* 0x0009e20008000c08 */
        /* <DEDUP_REMOVED lines=13> */
[C---:B--2---:R-:W-:Y:S02]  /*29b0*/  LOP3.LUT R4, R0.reuse, 0x60, RZ, 0x3c, !PT ;  /* 0x0000006000047812 */ /* 0x044fe400078e3cff */
[----:B------:R-:W-:Y:S02]  /*29c0*/  F2FP.F16.F32.PACK_AB R62, R65, R64 ;  /* 0x00000040413e723e */ /* 0x000fe400000000ff */
[----:B------:R-:W-:Y:S01]  /*29d0*/  F2FP.F16.F32.PACK_AB R63, R67, R66 ;  /* 0x00000042433f723e */ /* 0x000fe200000000ff */
[----:B------:R4:W-:Y:S01]  /*29e0*/  STS.128 [R4+UR8], R52 ;  /* 0x0000003404007988 */ /* 0x0009e20008000c08 */
[----:B------:R-:W-:Y:S02]  /*29f0*/  F2FP.F16.F32.PACK_AB R126, R129, R128 ;  /* 0x00000080817e723e */ /* 0x000fe400000000ff */
[----:B------:R-:W-:Y:S01]  /*2a00*/  F2FP.F16.F32.PACK_AB R127, R131, R130 ;  /* 0x00000082837f723e */ /* 0x000fe200000000ff */
[----:B------:R4:W-:Y:S01]  /*2a10*/  STS.128 [R4+UR8+0x4000], R116 ;  /* 0x0040007404007988 */ /* 0x0009e20008000c08 */
[----:B---3--:R-:W-:-:S05]  /*2a20*/  LOP3.LUT R0, R0, 0x70, RZ, 0x3c, !PT ;  /* 0x0000007000007812 */ /* 0x008fca00078e3cff */
[----:B------:R4:W-:Y:S04]  /*2a30*/  STS.128 [R0+UR8], R60 ;  /* 0x0000003c00007988 */ /* 0x0009e80008000c08 */
[----:B------:R4:W-:Y:S01]  /*2a40*/  STS.128 [R0+UR8+0x4000], R124 ;  /* 0x0040007c00007988 */ /* 0x0009e20008000c08 */
[----:B------:R2:W-:Y:S06]  /*2a50*/  MEMBAR.ALL.CTA ;  /* 0x0000000000007992 */ /* 0x0005ec0000008000 */
[----:B--2---:R-:W2:Y:S02]  /*2a60*/  FENCE.VIEW.ASYNC.S ;  /* 0x00000000000073c6 */ /* 0x004ea40000000000 */
[----:B--2---:R-:W-:Y:S06]  /*2a70*/  BAR.SYNC.DEFER_BLOCKING 0x0 ;  /* 0x0000000000007b1d */ /* 0x004fec0000010000 */
[----:B------:R4:W-:Y:S01]  /*2a80*/  @UP1 UTMASTG.2D [UR4], [UR20] ;  /* 0x00000004140013b5 */ /* 0x0009e20008008000 */
[----:B------:R0:W-:Y:S01]  /*2a90*/  UTMACMDFLUSH ;  /* 0x00000000000079b7 */ /* 0x0001e20000000000 */
[----:B------:R-:W-:-:S04]  /*2aa0*/  DEPBAR.LE SB0, 0x0 ;  /* 0x000080000000791a */ /* 0x000fc80000000000 */
[----:B------:R-:W-:Y:S08]  /*2ab0*/  BAR.SYNC.DEFER_BLOCKING 0x0 ;  /* 0x0000000000007b1d */ /* 0x000ff00000010000 */
[----:B------:R-:W-:Y:S06]  /*2ac0*/  BAR.SYNC.DEFER_BLOCKING 0x0 ;  /* 0x0000000000007b1d */ /* 0x000fec0000010000 */
[----:B----4-:R-:W-:Y:S05]  /*2ad0*/  @P2 BRA `(.L_x_67) ;  /* 0x0000000000a02947 */ /* 0x010fea0003800000 */
[----:B------:R-:W2:Y:S01]  /*2ae0*/  S2UR UR5, SR_CgaCtaId ;  /* 0x00000000000579c3 */ /* 0x000ea20000008800 */
[----:B------:R-:W-:Y:S01]  /*2af0*/  NOP ;  /* 0x0000000000007918 */ /* 0x000fe20000000000 */
[----:B------:R-:W-:Y:S01]  /*2b00*/  UMOV UR4, 0x50 ;  /* 0x0000005000047882 */ /* 0x000fe20000000000 */
[----:B------:R-:W-:Y:S02]  /*2b10*/  IMAD.U32 R0, RZ, RZ, UR23 ;  /* 0x00000017ff007e24 */ /* 0x000fe4000f8e00ff */
[----:B------:R-:W-:Y:S02]  /*2b20*/  IMAD.MOV.U32 R3, RZ, RZ, 0xf ;  /* 0x0000000fff037424 */ /* 0x000fe400078e00ff */
[----:B------:R-:W-:Y:S01]  /*2b30*/  IMAD.MOV.U32 R7, RZ, RZ, 0x1 ;  /* 0x00000001ff077424 */ /* 0x000fe200078e00ff */
[----:B------:R-:W-:-:S04]  /*2b40*/  LOP3.LUT R0, R0, 0xffff, RZ, 0xc0, !PT ;  /* 0x0000ffff00007812 */ /* 0x000fc800078ec0ff */
[----:B------:R-:W-:-:S05]  /*2b50*/  SHF.R.U32.HI R0, RZ, 0x5, R0 ;  /* 0x00000005ff007819 */ /* 0x000fca0000011600 */
[----:B------:R-:W-:Y:S01]  /*2b60*/  VIADD R2, R0, 0x10 ;  /* 0x0000001000027836 */ /* 0x000fe20000000000 */
[----:B------:R-:W-:Y:S01]  /*2b70*/  SHF.L.U32 R0, R3, R0, RZ ;  /* 0x0000000003007219 */ /* 0x000fe200000006ff */
[----:B--2---:R-:W-:-:S03]  /*2b80*/  ULEA UR6, UR5, UR4, 0x18 ;  /* 0x0000000405067291 */ /* 0x004fc6000f8ec0ff */
[----:B------:R-:W-:-:S04]  /*2b90*/  SHF.L.U32 R3, R7, R2, RZ ;  /* 0x0000000207037219 */ /* 0x000fc800000006ff */
[----:B------:R-:W-:Y:S02]  /*2ba0*/  LOP3.LUT R0, R3, R0, RZ, 0xfc, !PT ;  /* 0x0000000003007212 */ /* 0x000fe400078efcff */
[----:B------:R-:W2:Y:S02]  /*2bb0*/  LDS R5, [UR6] ;  /* 0x00000006ff057984 */ /* 0x000ea40008000800 */
[C---:B------:R-:W-:Y:S02]  /*2bc0*/  LOP3.LUT R2, R0.reuse, 0xffff, RZ, 0xc0, !PT ;  /* 0x0000ffff00027812 */ /* 0x040fe400078ec0ff */
[----:B--2---:R-:W-:-:S04]  /*2bd0*/  LOP3.LUT R3, R0, 0xffff, R5, 0x80, !PT ;  /* 0x0000ffff00037812 */ /* 0x004fc800078e8005 */
[----:B------:R-:W-:-:S13]  /*2be0*/  ISETP.NE.AND P0, PT, R3, R2, PT ;  /* 0x000000020300720c */ /* 0x000fda0003f05270 */
[----:B------:R-:W-:Y:S05]  /*2bf0*/  @P0 BRA `(.L_x_68) ;  /* 0x0000000000500947 */ /* 0x000fea0003800000 */
[----:B------:R-:W-:Y:S02]  /*2c00*/  SHF.R.U32.HI R5, RZ, 0x10, R5 ;  /* 0x00000010ff057819 */ /* 0x000fe40000011605 */
[----:B------:R-:W-:-:S04]  /*2c10*/  SHF.R.U32.HI R2, RZ, 0x10, R0 ;  /* 0x00000010ff027819 */ /* 0x000fc80000011600 */
[----:B------:R-:W-:-:S04]  /*2c20*/  LOP3.LUT R5, R5, R2, RZ, 0xc0, !PT ;  /* 0x0000000205057212 */ /* 0x000fc800078ec0ff */
[----:B------:R-:W-:-:S13]  /*2c30*/  ISETP.NE.AND P0, PT, R5, R2, PT ;  /* 0x000000020500720c */ /* 0x000fda0003f05270 */
[----:B------:R-:W-:Y:S05]  /*2c40*/  @P0 BRA `(.L_x_69) ;  /* 0x0000000000300947 */ /* 0x000fea0003800000 */
[----:B------:R-:W-:Y:S01]  /*2c50*/  R2UR UR4, R0 ;  /* 0x00000000000472ca */ /* 0x000fe200000e0000 */
[----:B------:R-:W-:Y:S01]  /*2c60*/  VOTEU.ANY UR5, UPT, PT ;  /* 0x0000000000057886 */ /* 0x000fe200038e0100 */
[----:B------:R-:W2:Y:S01]  /*2c70*/  S2R R0, SR_LANEID ;  /* 0x0000000000007919 */ /* 0x000ea20000000000 */
[----:B------:R-:W-:-:S10]  /*2c80*/  UFLO.U32 UR5, UR5 ;  /* 0x00000005000572bd */ /* 0x000fd400080e0000 */
[----:B------:R-:W-:-:S06]  /*2c90*/  ULOP3.LUT UR4, URZ, UR4, URZ, 0x33, !UPT ;  /* 0x00000004ff047292 */ /* 0x000fcc000f8e33ff */
[----:B------:R-:W-:-:S04]  /*2ca0*/  IMAD.U32 R2, RZ, RZ, UR4 ;  /* 0x00000004ff027e24 */ /* 0x000fc8000f8e00ff */
[----:B------:R-:W3:Y:S02]  /*2cb0*/  REDUX UR7, R2 ;  /* 0x00000000020773c4 */ /* 0x000ee40000000000 */
[----:B------:R4:W-:Y:S01]  /*2cc0*/  UTCATOMSWS.AND URZ, UR4 ;  /* 0x0000000400ff79e3 */ /* 0x0009e20008000000 */
[----:B--2---:R-:W-:Y:S01]  /*2cd0*/  ISETP.EQ.U32.AND P0, PT, R0, UR5, PT ;  /* 0x0000000500007c0c */ /* 0x004fe2000bf02070 */
[----:B---3--:R-:W-:-:S12]  /*2ce0*/  IMAD.U32 R0, RZ, RZ, UR7 ;  /* 0x00000007ff007e24 */ /* 0x008fd8000f8e00ff */
[----:B------:R4:W-:Y:S01]  /*2cf0*/  @P0 ATOMS.AND RZ, [UR6], R0 ;  /* 0x00000000ffff098c */ /* 0x0009e2000a800006 */
[----:B------:R-:W-:Y:S05]  /*2d00*/  BRA `(.L_x_67) ;  /* 0x0000000000147947 */ /* 0x000fea0003800000 */
.L_x_69:
[----:B------:R-:W-:-:S07]  /*2d10*/  MOV R2, 0x2d30 ;  /* 0x00002d3000027802 */ /* 0x000fce0000000f00 */
[----:B-1----:R-:W-:Y:S05]  /*2d20*/  CALL.REL.NOINC `($__internal_0_$__cuda_sm10x_tcgen05_guardrail_trap_col_being_dealloced_not_returned_by_alloc) ;  /* 0x0000000000447944 */ /* 0x002fea0003c00000 */
[----:B------:R-:W-:Y:S05]  /*2d30*/  BRA `(.L_x_67) ;  /* 0x0000000000087947 */ /* 0x000fea0003800000 */
.L_x_68:
[----:B------:R-:W-:-:S07]  /*2d40*/  MOV R2, 0x2d60 ;  /* 0x00002d6000027802 */ /* 0x000fce0000000f00 */
[----:B-1----:R-:W-:Y:S05]  /*2d50*/  CALL.REL.NOINC `($__internal_2_$__cuda_sm10x_tcgen05_guardrail_trap_unallocated_columns_being_dealloced) ;  /* 0x0000000000507944 */ /* 0x002fea0003c00000 */
.L_x_67:
[----:B------:R-:W-:Y:S01]  /*2d60*/  NOP ;  /* 0x0000000000007918 */ /* 0x000fe20000000000 */
[----:B----4-:R-:W-:Y:S05]  /*2d70*/  EXIT ;  /* 0x000000000000794d */ /* 0x010fea0003800000 */
.L_x_56:
[----:B------:R-:W2:Y:S02]  /*2d80*/  SYNCS.PHASECHK.TRANS64.TRYWAIT P0, [UR8+0x10000], RZ ;  /* 0x010000ffff0075a7 */ /* 0x000ea40008001108 */
[----:B--2---:R-:W-:Y:S05]  /*2d90*/  @!P0 BRA `(.L_x_56) ;  /* 0xfffffffc00f88947 */ /* 0x004fea000383ffff */
[----:B------:R-:W-:Y:S05]  /*2da0*/  BRA `(.L_x_70) ;  /* 0xffffffec00547947 */ /* 0x000fea000383ffff */
.L_x_58:
[----:B------:R-:W2:Y:S02]  /*2db0*/  SYNCS.PHASECHK.TRANS64.TRYWAIT P1, [UR8+0x10010], RZ ;  /* 0x010010ffff0075a7 */ /* 0x000ea40008021108 */
[----:B--2---:R-:W-:Y:S05]  /*2dc0*/  @!P1 BRA `(.L_x_58) ;  /* 0xfffffffc00f89947 */ /* 0x004fea000383ffff */
[----:B------:R-:W-:Y:S05]  /*2dd0*/  BRA `(.L_x_71) ;  /* 0xffffffec00f07947 */ /* 0x000fea000383ffff */
.L_x_59:
[----:B------:R-:W3:Y:S02]  /*2de0*/  SYNCS.PHASECHK.TRANS64.TRYWAIT P0, [UR28+0x10000], R2 ;  /* 0x01000002ff0075a7 */ /* 0x000ee4000800111c */
[----:B---3--:R-:W-:Y:S05]  /*2df0*/  @!P0 BRA `(.L_x_59) ;  /* 0xfffffffc00f88947 */ /* 0x008fea000383ffff */
[----:B------:R-:W-:Y:S05]  /*2e00*/  BRA `(.L_x_72) ;  /* 0xfffffff0006c7947 */ /* 0x000fea000383ffff */
.L_x_61:
[----:B------:R-:W3:Y:S02]  /*2e10*/  SYNCS.PHASECHK.TRANS64.TRYWAIT P0, [UR28+0x10010], R2 ;  /* 0x01001002ff0075a7 */ /* 0x000ee4000800111c */
[----:B---3--:R-:W-:Y:S05]  /*2e20*/  @!P0 BRA `(.L_x_61) ;  /* 0xfffffffc00f88947 */ /* 0x008fea000383ffff */
[----:B------:R-:W-:Y:S05]  /*2e30*/  BRA `(.L_x_73) ;  /* 0xfffffff400147947 */ /* 0x000fea000383ffff */
        .weak           $__internal_0_$__cuda_sm10x_tcgen05_guardrail_trap_col_being_dealloced_not_returned_by_alloc
        .type           $__internal_0_$__cuda_sm10x_tcgen05_guardrail_trap_col_being_dealloced_not_returned_by_alloc,@function
        .size           $__internal_0_$__cuda_sm10x_tcgen05_guardrail_trap_col_being_dealloced_not_returned_by_alloc,($__internal_1_$__cuda_sm10x_tcgen05_guardrail_trap_phase_invalid_during_alloc - $__internal_0_$__cuda_sm10x_tcgen05_guardrail_trap_col_being_dealloced_not_returned_by_alloc)
$__internal_0_$__cuda_sm10x_tcgen05_guardrail_trap_col_being_dealloced_not_returned_by_alloc:
[----:B------:R-:W-:Y:S05]  /*2e40*/  BPT.TRAP 0x1 ;  /* 0x000000040000795c */ /* 0x000fea0000300000 */
[----:B------:R-:W-:-:S04]  /*2e50*/  IMAD.MOV.U32 R3, RZ, RZ, 0x0 ;  /* 0x00000000ff037424 */ /* 0x000fc800078e00ff */
[----:B------:R-:W-:Y:S05]  /*2e60*/  RET.REL.NODEC R2 `(gluon_tcgen05) ;  /* 0xffffffd002647950 */ /* 0x000fea0003c3ffff */
        .weak           $__internal_1_$__cuda_sm10x_tcgen05_guardrail_trap_phase_invalid_during_alloc
        .type           $__internal_1_$__cuda_sm10x_tcgen05_guardrail_trap_phase_invalid_during_alloc,@function
        .size           $__internal_1_$__cuda_sm10x_tcgen05_guardrail_trap_phase_invalid_during_alloc,($__internal_2_$__cuda_sm10x_tcgen05_guardrail_trap_unallocated_columns_being_dealloced - $__internal_1_$__cuda_sm10x_tcgen05_guardrail_trap_phase_invalid_during_alloc)
$__internal_1_$__cuda_sm10x_tcgen05_guardrail_trap_phase_invalid_during_alloc:
[----:B------:R-:W-:Y:S05]  /*2e70*/  BPT.TRAP 0x1 ;  /* 0x000000040000795c */ /* 0x000fea0000300000 */
[----:B------:R-:W-:-:S04]  /*2e80*/  IMAD.MOV.U32 R3, RZ, RZ, 0x0 ;  /* 0x00000000ff037424 */ /* 0x000fc800078e00ff */
[----:B------:R-:W-:Y:S05]  /*2e90*/  RET.REL.NODEC R2 `(gluon_tcgen05) ;  /* 0xffffffd002587950 */ /* 0x000fea0003c3ffff */
        .weak           $__internal_2_$__cuda_sm10x_tcgen05_guardrail_trap_unallocated_columns_being_dealloced
        .type           $__internal_2_$__cuda_sm10x_tcgen05_guardrail_trap_unallocated_columns_being_dealloced,@function
        .size           $__internal_2_$__cuda_sm10x_tcgen05_guardrail_trap_unallocated_columns_being_dealloced,(.L_x_77 - $__internal_2_$__cuda_sm10x_tcgen05_guardrail_trap_unallocated_columns_being_dealloced)
$__internal_2_$__cuda_sm10x_tcgen05_guardrail_trap_unallocated_columns_being_dealloced:
[----:B------:R-:W-:Y:S05]  /*2ea0*/  BPT.TRAP 0x1 ;  /* 0x000000040000795c */ /* 0x000fea0000300000 */
[----:B------:R-:W-:-:S04]  /*2eb0*/  IMAD.MOV.U32 R3, RZ, RZ, 0x0 ;  /* 0x00000000ff037424 */ /* 0x000fc800078e00ff */
[----:B------:R-:W-:Y:S05]  /*2ec0*/  RET.REL.NODEC R2 `(gluon_tcgen05) ;  /* 0xffffffd0024c7950 */ /* 0x000fea0003c3ffff */
.L_x_74:
[----:B------:R-:W-:-:S00]  /*2ed0*/  BRA `(.L_x_74) ;  /* 0xfffffffc00fc7947 */ /* 0x000fc0000383ffff */
[----:B------:R-:W-:-:S00]  /*2ee0*/  NOP ;  /* 0x0000000000007918 */ /* 0x000fc00000000000 */
        /* <DEDUP_REMOVED lines=9> */
.L_x_77:


//--------------------- .nv.shared.gluon_tcgen05  --------------------------
	.section	.nv.shared.gluon_tcgen05,"aw",@nobits
	.sectionflags	@""
	.align	16
	.zero		1024


//--------------------- .nv.shared.reserved.0     --------------------------
	.section	.nv.shared.reserved.0,"aw",@nobits
	.align	8
	.weak		__nv_reservedSMEM_offset_0_alias
	.size		__nv_reservedSMEM_offset_0_alias, 0, 64
	.other		__nv_reservedSMEM_offset_0_alias,@"STO_CUDA_RESERVED_SHARED STV_DEFAULT"
__nv_reservedSMEM_offset_0_alias:
	.zero		0
.nv.shared.reserved.0:
	.zero		64
	.weak		__nv_reservedSMEM_allocation_phase
	.type		__nv_reservedSMEM_allocation_phase,@object
	.size		__nv_reservedSMEM_allocation_phase,(.L_0 - __nv_reservedSMEM_allocation_phase)
__nv_reservedSMEM_allocation_phase:
	.zero		1
.L_0:
	.zero		7
	.weak		__nv_reservedSMEM_devtool_atexit_pc
	.type		__nv_reservedSMEM_devtool_atexit_pc,@object
	.size		__nv_reservedSMEM_devtool_atexit_pc,(__nv_reservedSMEM_allocation_mask - __nv_reservedSMEM_devtool_atexit_pc)
__nv_reservedSMEM_devtool_atexit_pc:
	.zero		8
	.weak		__nv_reservedSMEM_allocation_mask
	.type		__nv_reservedSMEM_allocation_mask,@object
	.size		__nv_reservedSMEM_allocation_mask,(.L_2 - __nv_reservedSMEM_allocation_mask)
__nv_reservedSMEM_allocation_mask:
	.zero		4
.L_2:


//--------------------- .nv.constant0.gluon_tcgen05 --------------------------
	.section	.nv.constant0.gluon_tcgen05,"a",@progbits
	.sectionflags	@""
	.align	4
.nv.constant0.gluon_tcgen05:
	.zero		976


//--------------------- SYMBOLS --------------------------

	.type		.nv.reservedSmem.offset0,@object
	.size		.nv.reservedSmem.offset0,0x4
	.type		.nv.reservedSmem.cap,@object
	.size		.nv.reservedSmem.cap,0x4
